//
// Generated by NVIDIA NVVM Compiler
//
// Compiler Build ID: CL-36424714
// Cuda compilation tools, release 13.0, V13.0.88
// Based on NVVM 20.0.0
//

.version 9.0
.target sm_100
.address_size 64

	// .globl	_Z17CUDAConvolution1DPfS_S_ii
.const .align 4 .b8 c_M[40000];

.visible .entry _Z17CUDAConvolution1DPfS_S_ii(
	.param .u64 .ptr .align 1 _Z17CUDAConvolution1DPfS_S_ii_param_0,
	.param .u64 .ptr .align 1 _Z17CUDAConvolution1DPfS_S_ii_param_1,
	.param .u64 .ptr .align 1 _Z17CUDAConvolution1DPfS_S_ii_param_2,
	.param .u32 _Z17CUDAConvolution1DPfS_S_ii_param_3,
	.param .u32 _Z17CUDAConvolution1DPfS_S_ii_param_4
)
{
	.reg .pred 	%p<55>;
	.reg .b32 	%r<43>;
	.reg .b32 	%f<96>;
	.reg .b64 	%rd<47>;

	ld.param.u64 	%rd7, [_Z17CUDAConvolution1DPfS_S_ii_param_0];
	ld.param.u64 	%rd8, [_Z17CUDAConvolution1DPfS_S_ii_param_1];
	ld.param.u64 	%rd6, [_Z17CUDAConvolution1DPfS_S_ii_param_2];
	ld.param.u32 	%r28, [_Z17CUDAConvolution1DPfS_S_ii_param_3];
	ld.param.u32 	%r29, [_Z17CUDAConvolution1DPfS_S_ii_param_4];
	cvta.to.global.u64 	%rd1, %rd8;
	cvta.to.global.u64 	%rd2, %rd7;
	mov.u32 	%r30, %ctaid.x;
	mov.u32 	%r31, %ntid.x;
	mov.u32 	%r32, %tid.x;
	mad.lo.s32 	%r1, %r30, %r31, %r32;
	shr.u32 	%r33, %r28, 31;
	add.s32 	%r34, %r28, %r33;
	shr.s32 	%r35, %r34, 1;
	sub.s32 	%r2, %r1, %r35;
	setp.lt.s32 	%p1, %r28, 1;
	mov.f32 	%f75, 0f00000000;
	@%p1 bra 	$L__BB0_41;
	and.b32  	%r3, %r28, 7;
	setp.lt.u32 	%p2, %r28, 8;
	mov.f32 	%f75, 0f00000000;
	mov.b32 	%r41, 0;
	@%p2 bra 	$L__BB0_20;
	and.b32  	%r41, %r28, 2147483640;
	mov.f32 	%f75, 0f00000000;
	mov.b32 	%r39, 0;
$L__BB0_3:
	.pragma "nounroll";
	add.s32 	%r6, %r2, %r39;
	setp.lt.s32 	%p3, %r6, 0;
	setp.ge.s32 	%p4, %r6, %r29;
	mul.wide.u32 	%rd9, %r39, 4;
	add.s64 	%rd3, %rd1, %rd9;
	or.pred  	%p5, %p3, %p4;
	@%p5 bra 	$L__BB0_5;
	mul.wide.u32 	%rd10, %r6, 4;
	add.s64 	%rd11, %rd2, %rd10;
	ld.global.f32 	%f42, [%rd11];
	ld.global.f32 	%f43, [%rd3];
	fma.rn.f32 	%f75, %f42, %f43, %f75;
$L__BB0_5:
	add.s32 	%r7, %r6, 1;
	setp.lt.s32 	%p6, %r7, 0;
	setp.ge.s32 	%p7, %r7, %r29;
	or.pred  	%p8, %p6, %p7;
	@%p8 bra 	$L__BB0_7;
	mul.wide.u32 	%rd12, %r7, 4;
	add.s64 	%rd13, %rd2, %rd12;
	ld.global.f32 	%f44, [%rd13];
	ld.global.f32 	%f45, [%rd3+4];
	fma.rn.f32 	%f75, %f44, %f45, %f75;
$L__BB0_7:
	add.s32 	%r8, %r6, 2;
	setp.lt.s32 	%p9, %r8, 0;
	setp.ge.s32 	%p10, %r8, %r29;
	or.pred  	%p11, %p9, %p10;
	@%p11 bra 	$L__BB0_9;
	mul.wide.u32 	%rd14, %r8, 4;
	add.s64 	%rd15, %rd2, %rd14;
	ld.global.f32 	%f46, [%rd15];
	ld.global.f32 	%f47, [%rd3+8];
	fma.rn.f32 	%f75, %f46, %f47, %f75;
$L__BB0_9:
	add.s32 	%r9, %r6, 3;
	setp.lt.s32 	%p12, %r9, 0;
	setp.ge.s32 	%p13, %r9, %r29;
	or.pred  	%p14, %p12, %p13;
	@%p14 bra 	$L__BB0_11;
	mul.wide.u32 	%rd16, %r9, 4;
	add.s64 	%rd17, %rd2, %rd16;
	ld.global.f32 	%f48, [%rd17];
	ld.global.f32 	%f49, [%rd3+12];
	fma.rn.f32 	%f75, %f48, %f49, %f75;
$L__BB0_11:
	add.s32 	%r10, %r6, 4;
	setp.lt.s32 	%p15, %r10, 0;
	setp.ge.s32 	%p16, %r10, %r29;
	or.pred  	%p17, %p15, %p16;
	@%p17 bra 	$L__BB0_13;
	mul.wide.u32 	%rd18, %r10, 4;
	add.s64 	%rd19, %rd2, %rd18;
	ld.global.f32 	%f50, [%rd19];
	ld.global.f32 	%f51, [%rd3+16];
	fma.rn.f32 	%f75, %f50, %f51, %f75;
$L__BB0_13:
	add.s32 	%r11, %r6, 5;
	setp.lt.s32 	%p18, %r11, 0;
	setp.ge.s32 	%p19, %r11, %r29;
	or.pred  	%p20, %p18, %p19;
	@%p20 bra 	$L__BB0_15;
	mul.wide.u32 	%rd20, %r11, 4;
	add.s64 	%rd21, %rd2, %rd20;
	ld.global.f32 	%f52, [%rd21];
	ld.global.f32 	%f53, [%rd3+20];
	fma.rn.f32 	%f75, %f52, %f53, %f75;
$L__BB0_15:
	add.s32 	%r12, %r6, 6;
	setp.lt.s32 	%p21, %r12, 0;
	setp.ge.s32 	%p22, %r12, %r29;
	or.pred  	%p23, %p21, %p22;
	@%p23 bra 	$L__BB0_17;
	mul.wide.u32 	%rd22, %r12, 4;
	add.s64 	%rd23, %rd2, %rd22;
	ld.global.f32 	%f54, [%rd23];
	ld.global.f32 	%f55, [%rd3+24];
	fma.rn.f32 	%f75, %f54, %f55, %f75;
$L__BB0_17:
	add.s32 	%r13, %r6, 7;
	setp.lt.s32 	%p24, %r13, 0;
	setp.ge.s32 	%p25, %r13, %r29;
	or.pred  	%p26, %p24, %p25;
	@%p26 bra 	$L__BB0_19;
	mul.wide.u32 	%rd24, %r13, 4;
	add.s64 	%rd25, %rd2, %rd24;
	ld.global.f32 	%f56, [%rd25];
	ld.global.f32 	%f57, [%rd3+28];
	fma.rn.f32 	%f75, %f56, %f57, %f75;
$L__BB0_19:
	add.s32 	%r39, %r39, 8;
	setp.ne.s32 	%p27, %r39, %r41;
	@%p27 bra 	$L__BB0_3;
$L__BB0_20:
	setp.eq.s32 	%p28, %r3, 0;
	@%p28 bra 	$L__BB0_41;
	and.b32  	%r16, %r28, 3;
	setp.lt.u32 	%p29, %r3, 4;
	@%p29 bra 	$L__BB0_31;
	add.s32 	%r17, %r2, %r41;
	setp.lt.s32 	%p30, %r17, 0;
	setp.ge.s32 	%p31, %r17, %r29;
	mul.wide.u32 	%rd26, %r41, 4;
	add.s64 	%rd4, %rd1, %rd26;
	or.pred  	%p32, %p30, %p31;
	@%p32 bra 	$L__BB0_24;
	mul.wide.u32 	%rd27, %r17, 4;
	add.s64 	%rd28, %rd2, %rd27;
	ld.global.f32 	%f59, [%rd28];
	ld.global.f32 	%f60, [%rd4];
	fma.rn.f32 	%f75, %f59, %f60, %f75;
$L__BB0_24:
	add.s32 	%r18, %r17, 1;
	setp.lt.s32 	%p33, %r18, 0;
	setp.ge.s32 	%p34, %r18, %r29;
	or.pred  	%p35, %p33, %p34;
	@%p35 bra 	$L__BB0_26;
	mul.wide.u32 	%rd29, %r18, 4;
	add.s64 	%rd30, %rd2, %rd29;
	ld.global.f32 	%f61, [%rd30];
	ld.global.f32 	%f62, [%rd4+4];
	fma.rn.f32 	%f75, %f61, %f62, %f75;
$L__BB0_26:
	add.s32 	%r19, %r17, 2;
	setp.lt.s32 	%p36, %r19, 0;
	setp.ge.s32 	%p37, %r19, %r29;
	or.pred  	%p38, %p36, %p37;
	@%p38 bra 	$L__BB0_28;
	mul.wide.u32 	%rd31, %r19, 4;
	add.s64 	%rd32, %rd2, %rd31;
	ld.global.f32 	%f63, [%rd32];
	ld.global.f32 	%f64, [%rd4+8];
	fma.rn.f32 	%f75, %f63, %f64, %f75;
$L__BB0_28:
	add.s32 	%r20, %r17, 3;
	setp.lt.s32 	%p39, %r20, 0;
	setp.ge.s32 	%p40, %r20, %r29;
	or.pred  	%p41, %p39, %p40;
	@%p41 bra 	$L__BB0_30;
	mul.wide.u32 	%rd33, %r20, 4;
	add.s64 	%rd34, %rd2, %rd33;
	ld.global.f32 	%f65, [%rd34];
	ld.global.f32 	%f66, [%rd4+12];
	fma.rn.f32 	%f75, %f65, %f66, %f75;
$L__BB0_30:
	add.s32 	%r41, %r41, 4;
$L__BB0_31:
	setp.eq.s32 	%p42, %r16, 0;
	@%p42 bra 	$L__BB0_41;
	setp.eq.s32 	%p43, %r16, 1;
	@%p43 bra 	$L__BB0_38;
	add.s32 	%r23, %r2, %r41;
	setp.lt.s32 	%p44, %r23, 0;
	setp.ge.s32 	%p45, %r23, %r29;
	mul.wide.u32 	%rd35, %r41, 4;
	add.s64 	%rd5, %rd1, %rd35;
	or.pred  	%p46, %p44, %p45;
	@%p46 bra 	$L__BB0_35;
	mul.wide.u32 	%rd36, %r23, 4;
	add.s64 	%rd37, %rd2, %rd36;
	ld.global.f32 	%f68, [%rd37];
	ld.global.f32 	%f69, [%rd5];
	fma.rn.f32 	%f75, %f68, %f69, %f75;
$L__BB0_35:
	add.s32 	%r24, %r23, 1;
	setp.lt.s32 	%p47, %r24, 0;
	setp.ge.s32 	%p48, %r24, %r29;
	or.pred  	%p49, %p47, %p48;
	@%p49 bra 	$L__BB0_37;
	mul.wide.u32 	%rd38, %r24, 4;
	add.s64 	%rd39, %rd2, %rd38;
	ld.global.f32 	%f70, [%rd39];
	ld.global.f32 	%f71, [%rd5+4];
	fma.rn.f32 	%f75, %f70, %f71, %f75;
$L__BB0_37:
	add.s32 	%r41, %r41, 2;
$L__BB0_38:
	and.b32  	%r38, %r28, 1;
	setp.eq.b32 	%p50, %r38, 1;
	not.pred 	%p51, %p50;
	@%p51 bra 	$L__BB0_41;
	add.s32 	%r27, %r2, %r41;
	setp.lt.s32 	%p52, %r27, 0;
	setp.ge.s32 	%p53, %r27, %r29;
	or.pred  	%p54, %p52, %p53;
	@%p54 bra 	$L__BB0_41;
	mul.wide.u32 	%rd40, %r27, 4;
	add.s64 	%rd41, %rd2, %rd40;
	ld.global.f32 	%f72, [%rd41];
	mul.wide.u32 	%rd42, %r41, 4;
	add.s64 	%rd43, %rd1, %rd42;
	ld.global.f32 	%f73, [%rd43];
	fma.rn.f32 	%f75, %f72, %f73, %f75;
$L__BB0_41:
	cvta.to.global.u64 	%rd44, %rd6;
	mul.wide.s32 	%rd45, %r1, 4;
	add.s64 	%rd46, %rd44, %rd45;
	st.global.f32 	[%rd46], %f75;
	ret;

}
	// .globl	_Z25CUDAConvolutionConstant1DPfS_ii
.visible .entry _Z25CUDAConvolutionConstant1DPfS_ii(
	.param .u64 .ptr .align 1 _Z25CUDAConvolutionConstant1DPfS_ii_param_0,
	.param .u64 .ptr .align 1 _Z25CUDAConvolutionConstant1DPfS_ii_param_1,
	.param .u32 _Z25CUDAConvolutionConstant1DPfS_ii_param_2,
	.param .u32 _Z25CUDAConvolutionConstant1DPfS_ii_param_3
)
{
	.reg .pred 	%p<55>;
	.reg .b32 	%r<43>;
	.reg .b32 	%f<96>;
	.reg .b64 	%rd<49>;

	ld.param.u64 	%rd6, [_Z25CUDAConvolutionConstant1DPfS_ii_param_0];
	ld.param.u64 	%rd5, [_Z25CUDAConvolutionConstant1DPfS_ii_param_1];
	ld.param.u32 	%r28, [_Z25CUDAConvolutionConstant1DPfS_ii_param_2];
	ld.param.u32 	%r29, [_Z25CUDAConvolutionConstant1DPfS_ii_param_3];
	cvta.to.global.u64 	%rd1, %rd6;
	mov.u32 	%r30, %ctaid.x;
	mov.u32 	%r31, %ntid.x;
	mov.u32 	%r32, %tid.x;
	mad.lo.s32 	%r1, %r30, %r31, %r32;
	shr.u32 	%r33, %r28, 31;
	add.s32 	%r34, %r28, %r33;
	shr.s32 	%r35, %r34, 1;
	sub.s32 	%r2, %r1, %r35;
	setp.lt.s32 	%p1, %r28, 1;
	mov.f32 	%f75, 0f00000000;
	@%p1 bra 	$L__BB1_41;
	and.b32  	%r3, %r28, 7;
	setp.lt.u32 	%p2, %r28, 8;
	mov.f32 	%f75, 0f00000000;
	mov.b32 	%r41, 0;
	@%p2 bra 	$L__BB1_20;
	and.b32  	%r41, %r28, 2147483640;
	mov.f32 	%f75, 0f00000000;
	mov.b32 	%r39, 0;
	mov.u64 	%rd8, c_M;
$L__BB1_3:
	.pragma "nounroll";
	add.s32 	%r6, %r2, %r39;
	setp.lt.s32 	%p3, %r6, 0;
	setp.ge.s32 	%p4, %r6, %r29;
	mul.wide.u32 	%rd7, %r39, 4;
	add.s64 	%rd2, %rd8, %rd7;
	or.pred  	%p5, %p3, %p4;
	@%p5 bra 	$L__BB1_5;
	mul.wide.u32 	%rd9, %r6, 4;
	add.s64 	%rd10, %rd1, %rd9;
	ld.global.f32 	%f42, [%rd10];
	ld.const.f32 	%f43, [%rd2];
	fma.rn.f32 	%f75, %f42, %f43, %f75;
$L__BB1_5:
	add.s32 	%r7, %r6, 1;
	setp.lt.s32 	%p6, %r7, 0;
	setp.ge.s32 	%p7, %r7, %r29;
	or.pred  	%p8, %p6, %p7;
	@%p8 bra 	$L__BB1_7;
	mul.wide.u32 	%rd11, %r7, 4;
	add.s64 	%rd12, %rd1, %rd11;
	ld.global.f32 	%f44, [%rd12];
	ld.const.f32 	%f45, [%rd2+4];
	fma.rn.f32 	%f75, %f44, %f45, %f75;
$L__BB1_7:
	add.s32 	%r8, %r6, 2;
	setp.lt.s32 	%p9, %r8, 0;
	setp.ge.s32 	%p10, %r8, %r29;
	or.pred  	%p11, %p9, %p10;
	@%p11 bra 	$L__BB1_9;
	mul.wide.u32 	%rd13, %r8, 4;
	add.s64 	%rd14, %rd1, %rd13;
	ld.global.f32 	%f46, [%rd14];
	ld.const.f32 	%f47, [%rd2+8];
	fma.rn.f32 	%f75, %f46, %f47, %f75;
$L__BB1_9:
	add.s32 	%r9, %r6, 3;
	setp.lt.s32 	%p12, %r9, 0;
	setp.ge.s32 	%p13, %r9, %r29;
	or.pred  	%p14, %p12, %p13;
	@%p14 bra 	$L__BB1_11;
	mul.wide.u32 	%rd15, %r9, 4;
	add.s64 	%rd16, %rd1, %rd15;
	ld.global.f32 	%f48, [%rd16];
	ld.const.f32 	%f49, [%rd2+12];
	fma.rn.f32 	%f75, %f48, %f49, %f75;
$L__BB1_11:
	add.s32 	%r10, %r6, 4;
	setp.lt.s32 	%p15, %r10, 0;
	setp.ge.s32 	%p16, %r10, %r29;
	or.pred  	%p17, %p15, %p16;
	@%p17 bra 	$L__BB1_13;
	mul.wide.u32 	%rd17, %r10, 4;
	add.s64 	%rd18, %rd1, %rd17;
	ld.global.f32 	%f50, [%rd18];
	ld.const.f32 	%f51, [%rd2+16];
	fma.rn.f32 	%f75, %f50, %f51, %f75;
$L__BB1_13:
	add.s32 	%r11, %r6, 5;
	setp.lt.s32 	%p18, %r11, 0;
	setp.ge.s32 	%p19, %r11, %r29;
	or.pred  	%p20, %p18, %p19;
	@%p20 bra 	$L__BB1_15;
	mul.wide.u32 	%rd19, %r11, 4;
	add.s64 	%rd20, %rd1, %rd19;
	ld.global.f32 	%f52, [%rd20];
	ld.const.f32 	%f53, [%rd2+20];
	fma.rn.f32 	%f75, %f52, %f53, %f75;
$L__BB1_15:
	add.s32 	%r12, %r6, 6;
	setp.lt.s32 	%p21, %r12, 0;
	setp.ge.s32 	%p22, %r12, %r29;
	or.pred  	%p23, %p21, %p22;
	@%p23 bra 	$L__BB1_17;
	mul.wide.u32 	%rd21, %r12, 4;
	add.s64 	%rd22, %rd1, %rd21;
	ld.global.f32 	%f54, [%rd22];
	ld.const.f32 	%f55, [%rd2+24];
	fma.rn.f32 	%f75, %f54, %f55, %f75;
$L__BB1_17:
	add.s32 	%r13, %r6, 7;
	setp.lt.s32 	%p24, %r13, 0;
	setp.ge.s32 	%p25, %r13, %r29;
	or.pred  	%p26, %p24, %p25;
	@%p26 bra 	$L__BB1_19;
	mul.wide.u32 	%rd23, %r13, 4;
	add.s64 	%rd24, %rd1, %rd23;
	ld.global.f32 	%f56, [%rd24];
	ld.const.f32 	%f57, [%rd2+28];
	fma.rn.f32 	%f75, %f56, %f57, %f75;
$L__BB1_19:
	add.s32 	%r39, %r39, 8;
	setp.ne.s32 	%p27, %r39, %r41;
	@%p27 bra 	$L__BB1_3;
$L__BB1_20:
	setp.eq.s32 	%p28, %r3, 0;
	@%p28 bra 	$L__BB1_41;
	and.b32  	%r16, %r28, 3;
	setp.lt.u32 	%p29, %r3, 4;
	@%p29 bra 	$L__BB1_31;
	add.s32 	%r17, %r2, %r41;
	setp.lt.s32 	%p30, %r17, 0;
	setp.ge.s32 	%p31, %r17, %r29;
	mul.wide.u32 	%rd25, %r41, 4;
	mov.u64 	%rd26, c_M;
	add.s64 	%rd3, %rd26, %rd25;
	or.pred  	%p32, %p30, %p31;
	@%p32 bra 	$L__BB1_24;
	mul.wide.u32 	%rd27, %r17, 4;
	add.s64 	%rd28, %rd1, %rd27;
	ld.global.f32 	%f59, [%rd28];
	ld.const.f32 	%f60, [%rd3];
	fma.rn.f32 	%f75, %f59, %f60, %f75;
$L__BB1_24:
	add.s32 	%r18, %r17, 1;
	setp.lt.s32 	%p33, %r18, 0;
	setp.ge.s32 	%p34, %r18, %r29;
	or.pred  	%p35, %p33, %p34;
	@%p35 bra 	$L__BB1_26;
	mul.wide.u32 	%rd29, %r18, 4;
	add.s64 	%rd30, %rd1, %rd29;
	ld.global.f32 	%f61, [%rd30];
	ld.const.f32 	%f62, [%rd3+4];
	fma.rn.f32 	%f75, %f61, %f62, %f75;
$L__BB1_26:
	add.s32 	%r19, %r17, 2;
	setp.lt.s32 	%p36, %r19, 0;
	setp.ge.s32 	%p37, %r19, %r29;
	or.pred  	%p38, %p36, %p37;
	@%p38 bra 	$L__BB1_28;
	mul.wide.u32 	%rd31, %r19, 4;
	add.s64 	%rd32, %rd1, %rd31;
	ld.global.f32 	%f63, [%rd32];
	ld.const.f32 	%f64, [%rd3+8];
	fma.rn.f32 	%f75, %f63, %f64, %f75;
$L__BB1_28:
	add.s32 	%r20, %r17, 3;
	setp.lt.s32 	%p39, %r20, 0;
	setp.ge.s32 	%p40, %r20, %r29;
	or.pred  	%p41, %p39, %p40;
	@%p41 bra 	$L__BB1_30;
	mul.wide.u32 	%rd33, %r20, 4;
	add.s64 	%rd34, %rd1, %rd33;
	ld.global.f32 	%f65, [%rd34];
	ld.const.f32 	%f66, [%rd3+12];
	fma.rn.f32 	%f75, %f65, %f66, %f75;
$L__BB1_30:
	add.s32 	%r41, %r41, 4;
$L__BB1_31:
	setp.eq.s32 	%p42, %r16, 0;
	@%p42 bra 	$L__BB1_41;
	setp.eq.s32 	%p43, %r16, 1;
	@%p43 bra 	$L__BB1_38;
	add.s32 	%r23, %r2, %r41;
	setp.lt.s32 	%p44, %r23, 0;
	setp.ge.s32 	%p45, %r23, %r29;
	mul.wide.u32 	%rd35, %r41, 4;
	mov.u64 	%rd36, c_M;
	add.s64 	%rd4, %rd36, %rd35;
	or.pred  	%p46, %p44, %p45;
	@%p46 bra 	$L__BB1_35;
	mul.wide.u32 	%rd37, %r23, 4;
	add.s64 	%rd38, %rd1, %rd37;
	ld.global.f32 	%f68, [%rd38];
	ld.const.f32 	%f69, [%rd4];
	fma.rn.f32 	%f75, %f68, %f69, %f75;
$L__BB1_35:
	add.s32 	%r24, %r23, 1;
	setp.lt.s32 	%p47, %r24, 0;
	setp.ge.s32 	%p48, %r24, %r29;
	or.pred  	%p49, %p47, %p48;
	@%p49 bra 	$L__BB1_37;
	mul.wide.u32 	%rd39, %r24, 4;
	add.s64 	%rd40, %rd1, %rd39;
	ld.global.f32 	%f70, [%rd40];
	ld.const.f32 	%f71, [%rd4+4];
	fma.rn.f32 	%f75, %f70, %f71, %f75;
$L__BB1_37:
	add.s32 	%r41, %r41, 2;
$L__BB1_38:
	and.b32  	%r38, %r28, 1;
	setp.eq.b32 	%p50, %r38, 1;
	not.pred 	%p51, %p50;
	@%p51 bra 	$L__BB1_41;
	add.s32 	%r27, %r2, %r41;
	setp.lt.s32 	%p52, %r27, 0;
	setp.ge.s32 	%p53, %r27, %r29;
	or.pred  	%p54, %p52, %p53;
	@%p54 bra 	$L__BB1_41;
	mul.wide.u32 	%rd41, %r27, 4;
	add.s64 	%rd42, %rd1, %rd41;
	ld.global.f32 	%f72, [%rd42];
	mul.wide.u32 	%rd43, %r41, 4;
	mov.u64 	%rd44, c_M;
	add.s64 	%rd45, %rd44, %rd43;
	ld.const.f32 	%f73, [%rd45];
	fma.rn.f32 	%f75, %f72, %f73, %f75;
$L__BB1_41:
	cvta.to.global.u64 	%rd46, %rd5;
	mul.wide.s32 	%rd47, %r1, 4;
	add.s64 	%rd48, %rd46, %rd47;
	st.global.f32 	[%rd48], %f75;
	ret;

}


// ===== COMPILED SASS (sm_100) =====

	.target	sm_100

	.elftype	@"ET_EXEC"


//--------------------- .note.nv.tkinfo           --------------------------
	.section	.note.nv.tkinfo,"",@"SHT_NOTE"
	.sectionflags	@"SHF_NOTE_NV_TKINFO"
	.tkinfo
        /*0018*/ 	.word	0x00000002
        /*0030*/ 	.string	""
        /*0030*/ 	.string	"ptxas"
        /*0030*/ 	.string	"Cuda compilation tools, release 13.0, V13.0.88"
        /*0030*/ 	.string	"Build cuda_13.0.r13.0/compiler.36424714_0"
        /*0030*/ 	.string	"-arch sm_100 -m 64 "



//--------------------- .note.nv.cuinfo           --------------------------
	.section	.note.nv.cuinfo,"",@"SHT_NOTE"
	.sectionflags	@"SHF_NOTE_NV_CUINFO"
        /*0018*/ 	.short	0x0002
        /*001a*/ 	.short	0x0064
        /*001c*/ 	.short	0x0082
	.zero		2


//--------------------- .nv.info                  --------------------------
	.section	.nv.info,"",@"SHT_CUDA_INFO"
	.align	4


	//----- nvinfo : EIATTR_REGCOUNT
	.align		4
        /*0000*/ 	.byte	0x04, 0x2f
        /*0002*/ 	.short	(.L_2 - .L_1)
	.align		4
.L_1:
        /*0004*/ 	.word	index@(_Z17CUDAConvolution1DPfS_S_ii)
        /*0008*/ 	.word	0x00000020


	//----- nvinfo : EIATTR_FRAME_SIZE
	.align		4
.L_2:
        /*000c*/ 	.byte	0x04, 0x11
        /*000e*/ 	.short	(.L_4 - .L_3)
	.align		4
.L_3:
        /*0010*/ 	.word	index@(_Z17CUDAConvolution1DPfS_S_ii)
        /*0014*/ 	.word	0x00000000


	//----- nvinfo : EIATTR_REGCOUNT
	.align		4
.L_4:
        /*0018*/ 	.byte	0x04, 0x2f
        /*001a*/ 	.short	(.L_6 - .L_5)
	.align		4
.L_5:
        /*001c*/ 	.word	index@(_Z25CUDAConvolutionConstant1DPfS_ii)
        /*0020*/ 	.word	0x00000020


	//----- nvinfo : EIATTR_FRAME_SIZE
	.align		4
.L_6:
        /*0024*/ 	.byte	0x04, 0x11
        /*0026*/ 	.short	(.L_8 - .L_7)
	.align		4
.L_7:
        /*0028*/ 	.word	index@(_Z25CUDAConvolutionConstant1DPfS_ii)
        /*002c*/ 	.word	0x00000000


	//----- nvinfo : EIATTR_MIN_STACK_SIZE
	.align		4
.L_8:
        /*0030*/ 	.byte	0x04, 0x12
        /*0032*/ 	.short	(.L_10 - .L_9)
	.align		4
.L_9:
        /*0034*/ 	.word	index@(_Z25CUDAConvolutionConstant1DPfS_ii)
        /*0038*/ 	.word	0x00000000


	//----- nvinfo : EIATTR_MIN_STACK_SIZE
	.align		4
.L_10:
        /*003c*/ 	.byte	0x04, 0x12
        /*003e*/ 	.short	(.L_12 - .L_11)
	.align		4
.L_11:
        /*0040*/ 	.word	index@(_Z17CUDAConvolution1DPfS_S_ii)
        /*0044*/ 	.word	0x00000000
.L_12:


//--------------------- .nv.compat                --------------------------
	.section	.nv.compat,"",@"SHT_CUDA_COMPAT_INFO"
	.align	4
        /*0000*/ 	.byte	0x02, 0x09, 0x00, 0x00, 0x02, 0x02, 0x01, 0x00, 0x02, 0x05, 0x05, 0x00, 0x03, 0x07, 0x01, 0x01
        /*0010*/ 	.byte	0x02, 0x03, 0x00, 0x00, 0x02, 0x06, 0x01, 0x00, 0x04, 0x0b, 0x08, 0x00, 0x09, 0x00, 0x00, 0x00
        /*0020*/ 	.byte	0x00, 0x00, 0x00, 0x00


//--------------------- .nv.info._Z25CUDAConvolutionConstant1DPfS_ii --------------------------
	.section	.nv.info._Z25CUDAConvolutionConstant1DPfS_ii,"",@"SHT_CUDA_INFO"
	.sectionflags	@""
	.align	4


	//----- nvinfo : EIATTR_CUDA_API_VERSION
	.align		4
        /*0000*/ 	.byte	0x04, 0x37
        /*0002*/ 	.short	(.L_14 - .L_13)
.L_13:
        /*0004*/ 	.word	0x00000082


	//----- nvinfo : EIATTR_KPARAM_INFO
	.align		4
.L_14:
        /*0008*/ 	.byte	0x04, 0x17
        /*000a*/ 	.short	(.L_16 - .L_15)
.L_15:
        /*000c*/ 	.word	0x00000000
        /*0010*/ 	.short	0x0003
        /*0012*/ 	.short	0x0014
        /*0014*/ 	.byte	0x00, 0xf0, 0x11, 0x00


	//----- nvinfo : EIATTR_KPARAM_INFO
	.align		4
.L_16:
        /*0018*/ 	.byte	0x04, 0x17
        /*001a*/ 	.short	(.L_18 - .L_17)
.L_17:
        /*001c*/ 	.word	0x00000000
        /*0020*/ 	.short	0x0002
        /*0022*/ 	.short	0x0010
        /*0024*/ 	.byte	0x00, 0xf0, 0x11, 0x00


	//----- nvinfo : EIATTR_KPARAM_INFO
	.align		4
.L_18:
        /*0028*/ 	.byte	0x04, 0x17
        /*002a*/ 	.short	(.L_20 - .L_19)
.L_19:
        /*002c*/ 	.word	0x00000000
        /*0030*/ 	.short	0x0001
        /*0032*/ 	.short	0x0008
        /*0034*/ 	.byte	0x00, 0xf5, 0x21, 0x00


	//----- nvinfo : EIATTR_KPARAM_INFO
	.align		4
.L_20:
        /*0038*/ 	.byte	0x04, 0x17
        /*003a*/ 	.short	(.L_22 - .L_21)
.L_21:
        /*003c*/ 	.word	0x00000000
        /*0040*/ 	.short	0x0000
        /*0042*/ 	.short	0x0000
        /*0044*/ 	.byte	0x00, 0xf5, 0x21, 0x00


	//----- nvinfo : EIATTR_SPARSE_MMA_MASK
	.align		4
.L_22:
        /*0048*/ 	.byte	0x03, 0x50
        /*004a*/ 	.short	0x0000


	//----- nvinfo : EIATTR_MAXREG_COUNT
	.align		4
        /*004c*/ 	.byte	0x03, 0x1b
        /*004e*/ 	.short	0x00ff


	//----- nvinfo : EIATTR_MERCURY_ISA_VERSION
	.align		4
        /*0050*/ 	.byte	0x03, 0x5f
        /*0052*/ 	.short	0x0101


	//----- nvinfo : EIATTR_VRC_CTA_INIT_COUNT
	.align		4
        /*0054*/ 	.byte	0x02, 0x4a
	.zero		1
	.zero		1


	//----- nvinfo : EIATTR_EXIT_INSTR_OFFSETS
	.align		4
        /*0058*/ 	.byte	0x04, 0x1c
        /*005a*/ 	.short	(.L_24 - .L_23)


	//   ....[0]....
.L_23:
        /*005c*/ 	.word	0x00000ae0


	//----- nvinfo : EIATTR_CRS_STACK_SIZE
	.align		4
.L_24:
        /*0060*/ 	.byte	0x04, 0x1e
        /*0062*/ 	.short	(.L_26 - .L_25)
.L_25:
        /*0064*/ 	.word	0x00000000


	//----- nvinfo : EIATTR_CBANK_PARAM_SIZE
	.align		4
.L_26:
        /*0068*/ 	.byte	0x03, 0x19
        /*006a*/ 	.short	0x0018


	//----- nvinfo : EIATTR_PARAM_CBANK
	.align		4
        /*006c*/ 	.byte	0x04, 0x0a
        /*006e*/ 	.short	(.L_28 - .L_27)
	.align		4
.L_27:
        /*0070*/ 	.word	index@(.nv.constant0._Z25CUDAConvolutionConstant1DPfS_ii)
        /*0074*/ 	.short	0x0380
        /*0076*/ 	.short	0x0018


	//----- nvinfo : EIATTR_SW_WAR
	.align		4
.L_28:
        /*0078*/ 	.byte	0x04, 0x36
        /*007a*/ 	.short	(.L_30 - .L_29)
.L_29:
        /*007c*/ 	.word	0x00000008
.L_30:


//--------------------- .nv.info._Z17CUDAConvolution1DPfS_S_ii --------------------------
	.section	.nv.info._Z17CUDAConvolution1DPfS_S_ii,"",@"SHT_CUDA_INFO"
	.sectionflags	@""
	.align	4


	//----- nvinfo : EIATTR_CUDA_API_VERSION
	.align		4
        /*0000*/ 	.byte	0x04, 0x37
        /*0002*/ 	.short	(.L_32 - .L_31)
.L_31:
        /*0004*/ 	.word	0x00000082


	//----- nvinfo : EIATTR_KPARAM_INFO
	.align		4
.L_32:
        /*0008*/ 	.byte	0x04, 0x17
        /*000a*/ 	.short	(.L_34 - .L_33)
.L_33:
        /*000c*/ 	.word	0x00000000
        /*0010*/ 	.short	0x0004
        /*0012*/ 	.short	0x001c
        /*0014*/ 	.byte	0x00, 0xf0, 0x11, 0x00


	//----- nvinfo : EIATTR_KPARAM_INFO
	.align		4
.L_34:
        /*0018*/ 	.byte	0x04, 0x17
        /*001a*/ 	.short	(.L_36 - .L_35)
.L_35:
        /*001c*/ 	.word	0x00000000
        /*0020*/ 	.short	0x0003
        /*0022*/ 	.short	0x0018
        /*0024*/ 	.byte	0x00, 0xf0, 0x11, 0x00


	//----- nvinfo : EIATTR_KPARAM_INFO
	.align		4
.L_36:
        /*0028*/ 	.byte	0x04, 0x17
        /*002a*/ 	.short	(.L_38 - .L_37)
.L_37:
        /*002c*/ 	.word	0x00000000
        /*0030*/ 	.short	0x0002
        /*0032*/ 	.short	0x0010
        /*0034*/ 	.byte	0x00, 0xf5, 0x21, 0x00


	//----- nvinfo : EIATTR_KPARAM_INFO
	.align		4
.L_38:
        /*0038*/ 	.byte	0x04, 0x17
        /*003a*/ 	.short	(.L_40 - .L_39)
.L_39:
        /*003c*/ 	.word	0x00000000
        /*0040*/ 	.short	0x0001
        /*0042*/ 	.short	0x0008
        /*0044*/ 	.byte	0x00, 0xf5, 0x21, 0x00


	//----- nvinfo : EIATTR_KPARAM_INFO
	.align		4
.L_40:
        /*0048*/ 	.byte	0x04, 0x17
        /*004a*/ 	.short	(.L_42 - .L_41)
.L_41:
        /*004c*/ 	.word	0x00000000
        /*0050*/ 	.short	0x0000
        /*0052*/ 	.short	0x0000
        /*0054*/ 	.byte	0x00, 0xf5, 0x21, 0x00


	//----- nvinfo : EIATTR_SPARSE_MMA_MASK
	.align		4
.L_42:
        /*0058*/ 	.byte	0x03, 0x50
        /*005a*/ 	.short	0x0000


	//----- nvinfo : EIATTR_MAXREG_COUNT
	.align		4
        /*005c*/ 	.byte	0x03, 0x1b
        /*005e*/ 	.short	0x00ff


	//----- nvinfo : EIATTR_MERCURY_ISA_VERSION
	.align		4
        /*0060*/ 	.byte	0x03, 0x5f
        /*0062*/ 	.short	0x0101


	//----- nvinfo : EIATTR_VRC_CTA_INIT_COUNT
	.align		4
        /*0064*/ 	.byte	0x02, 0x4a
	.zero		1
	.zero		1


	//----- nvinfo : EIATTR_EXIT_INSTR_OFFSETS
	.align		4
        /*0068*/ 	.byte	0x04, 0x1c
        /*006a*/ 	.short	(.L_44 - .L_43)


	//   ....[0]....
.L_43:
        /*006c*/ 	.word	0x00000b20


	//----- nvinfo : EIATTR_CRS_STACK_SIZE
	.align		4
.L_44:
        /*0070*/ 	.byte	0x04, 0x1e
        /*0072*/ 	.short	(.L_46 - .L_45)
.L_45:
        /*0074*/ 	.word	0x00000000


	//----- nvinfo : EIATTR_CBANK_PARAM_SIZE
	.align		4
.L_46:
        /*0078*/ 	.byte	0x03, 0x19
        /*007a*/ 	.short	0x0020


	//----- nvinfo : EIATTR_PARAM_CBANK
	.align		4
        /*007c*/ 	.byte	0x04, 0x0a
        /*007e*/ 	.short	(.L_48 - .L_47)
	.align		4
.L_47:
        /*0080*/ 	.word	index@(.nv.constant0._Z17CUDAConvolution1DPfS_S_ii)
        /*0084*/ 	.short	0x0380
        /*0086*/ 	.short	0x0020


	//----- nvinfo : EIATTR_SW_WAR
	.align		4
.L_48:
        /*0088*/ 	.byte	0x04, 0x36
        /*008a*/ 	.short	(.L_50 - .L_49)
.L_49:
        /*008c*/ 	.word	0x00000008
.L_50:


//--------------------- .nv.callgraph             --------------------------
	.section	.nv.callgraph,"",@"SHT_CUDA_CALLGRAPH"
	.align	4
	.sectionentsize	8
	.align		4
        /*0000*/ 	.word	0x00000000
	.align		4
        /*0004*/ 	.word	0xffffffff
	.align		4
        /*0008*/ 	.word	0x00000000
	.align		4
        /*000c*/ 	.word	0xfffffffe
	.align		4
        /*0010*/ 	.word	0x00000000
	.align		4
        /*0014*/ 	.word	0xfffffffd
	.align		4
        /*0018*/ 	.word	0x00000000
	.align		4
        /*001c*/ 	.word	0xfffffffc


//--------------------- .nv.constant3             --------------------------
	.section	.nv.constant3,"a",@progbits
	.align	4
.nv.constant3:
	.type		c_M,@object
	.size		c_M,(.L_0 - c_M)
c_M:
	.zero		40000
.L_0:


//--------------------- .text._Z25CUDAConvolutionConstant1DPfS_ii --------------------------
	.section	.text._Z25CUDAConvolutionConstant1DPfS_ii,"ax",@progbits
	.align	128
        .global         _Z25CUDAConvolutionConstant1DPfS_ii
        .type           _Z25CUDAConvolutionConstant1DPfS_ii,@function
        .size           _Z25CUDAConvolutionConstant1DPfS_ii,(.L_x_14 - _Z25CUDAConvolutionConstant1DPfS_ii)
        .other          _Z25CUDAConvolutionConstant1DPfS_ii,@"STO_CUDA_ENTRY STV_DEFAULT"
_Z25CUDAConvolutionConstant1DPfS_ii:
.text._Z25CUDAConvolutionConstant1DPfS_ii:
[----:B------:R-:W-:Y:S01]  /*0000*/  LDC R1, c[0x0][0x37c] ;  /* 0x0000df00ff017b82 */ /* 0x000fe20000000800 */
[----:B------:R-:W0:Y:S01]  /*0010*/  S2R R3, SR_TID.X ;  /* 0x0000000000037919 */ /* 0x000e220000002100 */
[----:B------:R-:W1:Y:S06]  /*0020*/  LDCU UR5, c[0x0][0x390] ;  /* 0x00007200ff0577ac */ /* 0x000e6c0008000800 */
[----:B------:R-:W0:Y:S01]  /*0030*/  S2UR UR4, SR_CTAID.X ;  /* 0x00000000000479c3 */ /* 0x000e220000002500 */
[----:B------:R-:W-:Y:S01]  /*0040*/  HFMA2 R0, -RZ, RZ, 0, 0 ;  /* 0x00000000ff007431 */ /* 0x000fe200000001ff */
[----:B------:R-:W2:Y:S06]  /*0050*/  LDCU.64 UR8, c[0x0][0x358] ;  /* 0x00006b00ff0877ac */ /* 0x000eac0008000a00 */
[----:B------:R-:W0:Y:S01]  /*0060*/  LDC R2, c[0x0][0x360] ;  /* 0x0000d800ff027b82 */ /* 0x000e220000000800 */
[----:B-1----:R-:W-:Y:S01]  /*0070*/  UISETP.GE.AND UP0, UPT, UR5, 0x1, UPT ;  /* 0x000000010500788c */ /* 0x002fe2000bf06270 */
[----:B0-----:R-:W-:-:S08]  /*0080*/  IMAD R2, R2, UR4, R3 ;  /* 0x0000000402027c24 */ /* 0x001fd0000f8e0203 */
[----:B--2---:R-:W-:Y:S05]  /*0090*/  BRA.U !UP0, `(.L_x_0) ;  /* 0x0000000908847547 */ /* 0x004fea000b800000 */
[----:B------:R-:W-:Y:S01]  /*00a0*/  UISETP.GE.U32.AND UP0, UPT, UR5, 0x8, UPT ;  /* 0x000000080500788c */ /* 0x000fe2000bf06070 */
[----:B------:R-:W-:Y:S01]  /*00b0*/  MOV R0, RZ ;  /* 0x000000ff00007202 */ /* 0x000fe20000000f00 */
[----:B------:R-:W-:Y:S01]  /*00c0*/  ULEA.HI UR4, UR5, UR5, URZ, 0x1 ;  /* 0x0000000505047291 */ /* 0x000fe2000f8f08ff */
[----:B------:R-:W-:Y:S01]  /*00d0*/  IMAD.MOV.U32 R3, RZ, RZ, RZ ;  /* 0x000000ffff037224 */ /* 0x000fe200078e00ff */
[----:B------:R-:W-:Y:S02]  /*00e0*/  ULOP3.LUT UR6, UR5, 0x7, URZ, 0xc0, !UPT ;  /* 0x0000000705067892 */ /* 0x000fe4000f8ec0ff */
[----:B------:R-:W-:Y:S02]  /*00f0*/  USHF.R.S32.HI UR4, URZ, 0x1, UR4 ;  /* 0x00000001ff047899 */ /* 0x000fe40008011404 */
[----:B------:R-:W-:-:S04]  /*0100*/  UISETP.NE.AND UP1, UPT, UR6, URZ, UPT ;  /* 0x000000ff0600728c */ /* 0x000fc8000bf25270 */
[----:B------:R-:W-:Y:S01]  /*0110*/  IADD3 R4, PT, PT, R2, -UR4, RZ ;  /* 0x8000000402047c10 */ /* 0x000fe2000fffe0ff */
[----:B------:R-:W-:Y:S06]  /*0120*/  BRA.U !UP0, `(.L_x_1) ;  /* 0x0000000508247547 */ /* 0x000fec000b800000 */
[----:B------:R-:W-:Y:S01]  /*0130*/  ULOP3.LUT UR4, UR5, 0x7ffffff8, URZ, 0xc0, !UPT ;  /* 0x7ffffff805047892 */ /* 0x000fe2000f8ec0ff */
[----:B------:R-:W-:Y:S01]  /*0140*/  IMAD.MOV.U32 R0, RZ, RZ, RZ ;  /* 0x000000ffff007224 */ /* 0x000fe200078e00ff */
[----:B------:R-:W-:Y:S01]  /*0150*/  MOV R7, RZ ;  /* 0x000000ff00077202 */ /* 0x000fe20000000f00 */
[----:B------:R-:W0:Y:S03]  /*0160*/  LDCU UR7, c[0x0][0x394] ;  /* 0x00007280ff0777ac */ /* 0x000e260008000800 */
[----:B------:R-:W-:-:S07]  /*0170*/  IMAD.U32 R3, RZ, RZ, UR4 ;  /* 0x00000004ff037e24 */ /* 0x000fce000f8e00ff */
.L_x_2:
[----:B------:R-:W-:-:S04]  /*0180*/  IADD3 R25, PT, PT, R4, R7, RZ ;  /* 0x0000000704197210 */ /* 0x000fc80007ffe0ff */
[----:B0-----:R-:W-:-:S04]  /*0190*/  ISETP.GE.AND P6, PT, R25, UR7, PT ;  /* 0x0000000719007c0c */ /* 0x001fc8000bfc6270 */
[----:B------:R-:W-:-:S13]  /*01a0*/  ISETP.LT.OR P6, PT, R25, RZ, P6 ;  /* 0x000000ff1900720c */ /* 0x000fda00037c1670 */
[----:B------:R-:W0:Y:S02]  /*01b0*/  @!P6 LDC.64 R8, c[0x0][0x380] ;  /* 0x0000e000ff08eb82 */ /* 0x000e240000000a00 */
[----:B0-----:R-:W-:-:S05]  /*01c0*/  @!P6 IMAD.WIDE.U32 R8, R25, 0x4, R8 ;  /* 0x000000041908e825 */ /* 0x001fca00078e0008 */
[----:B------:R0:W2:Y:S01]  /*01d0*/  @!P6 LDG.E R11, desc[UR8][R8.64] ;  /* 0x00000008080be981 */ /* 0x0000a2000c1e1900 */
[----:B------:R-:W-:Y:S01]  /*01e0*/  VIADD R15, R25, 0x1 ;  /* 0x00000001190f7836 */ /* 0x000fe20000000000 */
[----:B------:R-:W-:Y:S01]  /*01f0*/  SHF.L.U32 R5, R7, 0x2, RZ ;  /* 0x0000000207057819 */ /* 0x000fe200000006ff */
[C---:B------:R-:W-:Y:S01]  /*0200*/  VIADD R29, R25.reuse, 0x2 ;  /* 0x00000002191d7836 */ /* 0x040fe20000000000 */
[C---:B------:R-:W-:Y:S01]  /*0210*/  IADD3 R27, PT, PT, R25.reuse, 0x3, RZ ;  /* 0x00000003191b7810 */ /* 0x040fe20007ffe0ff */
[----:B------:R-:W-:Y:S01]  /*0220*/  VIADD R6, R25, 0x4 ;  /* 0x0000000419067836 */ /* 0x000fe20000000000 */
[----:B------:R-:W-:Y:S01]  /*0230*/  ISETP.GE.AND P0, PT, R15, UR7, PT ;  /* 0x000000070f007c0c */ /* 0x000fe2000bf06270 */
[----:B------:R-:W2:Y:S01]  /*0240*/  @!P6 LDC R10, c[0x3][R5] ;  /* 0x00c00000050aeb82 */ /* 0x000ea20000000800 */
[----:B------:R-:W-:Y:S02]  /*0250*/  ISETP.GE.AND P1, PT, R29, UR7, PT ;  /* 0x000000071d007c0c */ /* 0x000fe4000bf26270 */
[----:B------:R-:W-:Y:S01]  /*0260*/  ISETP.LT.OR P0, PT, R15, RZ, P0 ;  /* 0x000000ff0f00720c */ /* 0x000fe20000701670 */
[----:B0-----:R-:W-:Y:S01]  /*0270*/  VIADD R9, R25, 0x6 ;  /* 0x0000000619097836 */ /* 0x001fe20000000000 */
[----:B------:R-:W-:-:S02]  /*0280*/  ISETP.GE.AND P2, PT, R27, UR7, PT ;  /* 0x000000071b007c0c */ /* 0x000fc4000bf46270 */
[----:B------:R-:W-:Y:S02]  /*0290*/  ISETP.LT.OR P1, PT, R29, RZ, P1 ;  /* 0x000000ff1d00720c */ /* 0x000fe40000f21670 */
[----:B------:R-:W-:Y:S02]  /*02a0*/  IADD3 R8, PT, PT, R25, 0x5, RZ ;  /* 0x0000000519087810 */ /* 0x000fe40007ffe0ff */
[----:B------:R-:W-:Y:S02]  /*02b0*/  ISETP.GE.AND P3, PT, R6, UR7, PT ;  /* 0x0000000706007c0c */ /* 0x000fe4000bf66270 */
[----:B------:R-:W-:Y:S02]  /*02c0*/  ISETP.LT.OR P2, PT, R27, RZ, P2 ;  /* 0x000000ff1b00720c */ /* 0x000fe40001741670 */
[----:B------:R-:W-:Y:S01]  /*02d0*/  ISETP.GE.AND P5, PT, R8, UR7, PT ;  /* 0x0000000708007c0c */ /* 0x000fe2000bfa6270 */
[----:B------:R-:W0:Y:S01]  /*02e0*/  @!P0 LDC.64 R22, c[0x0][0x380] ;  /* 0x0000e000ff168b82 */ /* 0x000e220000000a00 */
[----:B------:R-:W-:-:S02]  /*02f0*/  ISETP.LT.OR P3, PT, R6, RZ, P3 ;  /* 0x000000ff0600720c */ /* 0x000fc40001f61670 */
[----:B------:R-:W-:Y:S02]  /*0300*/  IADD3 R25, PT, PT, R25, 0x7, RZ ;  /* 0x0000000719197810 */ /* 0x000fe40007ffe0ff */
[C---:B------:R-:W-:Y:S02]  /*0310*/  ISETP.GE.AND P4, PT, R9.reuse, UR7, PT ;  /* 0x0000000709007c0c */ /* 0x040fe4000bf86270 */
[----:B------:R-:W-:Y:S01]  /*0320*/  ISETP.LT.OR P5, PT, R8, RZ, P5 ;  /* 0x000000ff0800720c */ /* 0x000fe20002fa1670 */
[----:B------:R-:W1:Y:S01]  /*0330*/  @!P1 LDC.64 R20, c[0x0][0x380] ;  /* 0x0000e000ff149b82 */ /* 0x000e620000000a00 */
[----:B------:R-:W-:-:S07]  /*0340*/  ISETP.LT.OR P4, PT, R9, RZ, P4 ;  /* 0x000000ff0900720c */ /* 0x000fce0002781670 */
[----:B------:R-:W3:Y:S08]  /*0350*/  @!P2 LDC.64 R18, c[0x0][0x380] ;  /* 0x0000e000ff12ab82 */ /* 0x000ef00000000a00 */
[----:B------:R-:W4:Y:S01]  /*0360*/  @!P5 LDC.64 R12, c[0x0][0x380] ;  /* 0x0000e000ff0cdb82 */ /* 0x000f220000000a00 */
[----:B0-----:R-:W-:-:S06]  /*0370*/  @!P0 IMAD.WIDE.U32 R22, R15, 0x4, R22 ;  /* 0x000000040f168825 */ /* 0x001fcc00078e0016 */
[----:B------:R-:W5:Y:S01]  /*0380*/  @!P0 LDG.E R23, desc[UR8][R22.64] ;  /* 0x0000000816178981 */ /* 0x000f62000c1e1900 */
[----:B------:R-:W0:Y:S01]  /*0390*/  @!P4 LDC.64 R16, c[0x0][0x380] ;  /* 0x0000e000ff10cb82 */ /* 0x000e220000000a00 */
[----:B-1----:R-:W-:-:S06]  /*03a0*/  @!P1 IMAD.WIDE.U32 R20, R29, 0x4, R20 ;  /* 0x000000041d149825 */ /* 0x002fcc00078e0014 */
[----:B------:R-:W5:Y:S01]  /*03b0*/  @!P1 LDG.E R21, desc[UR8][R20.64] ;  /* 0x0000000814159981 */ /* 0x000f62000c1e1900 */
[----:B---3--:R-:W-:-:S06]  /*03c0*/  @!P2 IMAD.WIDE.U32 R18, R27, 0x4, R18 ;  /* 0x000000041b12a825 */ /* 0x008fcc00078e0012 */
[----:B------:R1:W3:Y:S01]  /*03d0*/  @!P2 LDG.E R19, desc[UR8][R18.64] ;  /* 0x000000081213a981 */ /* 0x0002e2000c1e1900 */
[----:B----4-:R-:W-:-:S06]  /*03e0*/  @!P5 IMAD.WIDE.U32 R12, R8, 0x4, R12 ;  /* 0x00000004080cd825 */ /* 0x010fcc00078e000c */
[----:B------:R-:W4:Y:S01]  /*03f0*/  @!P5 LDG.E R13, desc[UR8][R12.64] ;  /* 0x000000080c0dd981 */ /* 0x000f22000c1e1900 */
[----:B0-----:R-:W-:-:S06]  /*0400*/  @!P4 IMAD.WIDE.U32 R16, R9, 0x4, R16 ;  /* 0x000000040910c825 */ /* 0x001fcc00078e0010 */
[----:B------:R-:W4:Y:S01]  /*0410*/  @!P4 LDG.E R17, desc[UR8][R16.64] ;  /* 0x000000081011c981 */ /* 0x000f22000c1e1900 */
[----:B--2---:R-:W-:Y:S01]  /*0420*/  @!P6 FFMA R0, R11, R10, R0 ;  /* 0x0000000a0b00e223 */ /* 0x004fe20000000000 */
[C---:B------:R-:W-:Y:S01]  /*0430*/  ISETP.GE.AND P6, PT, R25.reuse, UR7, PT ;  /* 0x0000000719007c0c */ /* 0x040fe2000bfc6270 */
[----:B------:R-:W0:Y:S03]  /*0440*/  @!P3 LDC.64 R10, c[0x0][0x380] ;  /* 0x0000e000ff0abb82 */ /* 0x000e260000000a00 */
[----:B------:R-:W-:-:S13]  /*0450*/  ISETP.LT.OR P6, PT, R25, RZ, P6 ;  /* 0x000000ff1900720c */ /* 0x000fda00037c1670 */
[----:B------:R-:W2:Y:S01]  /*0460*/  @!P6 LDC.64 R14, c[0x0][0x380] ;  /* 0x0000e000ff0eeb82 */ /* 0x000ea20000000a00 */
[----:B0-----:R-:W-:-:S06]  /*0470*/  @!P3 IMAD.WIDE.U32 R10, R6, 0x4, R10 ;  /* 0x00000004060ab825 */ /* 0x001fcc00078e000a */
[----:B------:R0:W4:Y:S01]  /*0480*/  @!P3 LDG.E R11, desc[UR8][R10.64] ;  /* 0x000000080a0bb981 */ /* 0x000122000c1e1900 */
[----:B--2---:R-:W-:-:S06]  /*0490*/  @!P6 IMAD.WIDE.U32 R14, R25, 0x4, R14 ;  /* 0x00000004190ee825 */ /* 0x004fcc00078e000e */
[----:B------:R-:W2:Y:S01]  /*04a0*/  @!P6 LDG.E R15, desc[UR8][R14.64] ;  /* 0x000000080e0fe981 */ /* 0x000ea2000c1e1900 */
[----:B------:R-:W5:Y:S08]  /*04b0*/  @!P0 LDC R6, c[0x3][R5+0x4] ;  /* 0x00c0010005068b82 */ /* 0x000f700000000800 */
[----:B------:R-:W3:Y:S08]  /*04c0*/  @!P1 LDC R8, c[0x3][R5+0x8] ;  /* 0x00c0020005089b82 */ /* 0x000ef00000000800 */
[----:B------:R-:W3:Y:S08]  /*04d0*/  @!P2 LDC R9, c[0x3][R5+0xc] ;  /* 0x00c003000509ab82 */ /* 0x000ef00000000800 */
[----:B-1----:R-:W4:Y:S01]  /*04e0*/  @!P3 LDC R18, c[0x3][R5+0x10] ;  /* 0x00c004000512bb82 */ /* 0x002f220000000800 */
[----:B-----5:R-:W-:-:S07]  /*04f0*/  @!P0 FFMA R0, R23, R6, R0 ;  /* 0x0000000617008223 */ /* 0x020fce0000000000 */
[----:B------:R-:W1:Y:S08]  /*0500*/  @!P5 LDC R20, c[0x3][R5+0x14] ;  /* 0x00c005000514db82 */ /* 0x000e700000000800 */
[----:B0-----:R-:W0:Y:S01]  /*0510*/  @!P4 LDC R10, c[0x3][R5+0x18] ;  /* 0x00c00600050acb82 */ /* 0x001e220000000800 */
[----:B---3--:R-:W-:Y:S01]  /*0520*/  @!P1 FFMA R0, R21, R8, R0 ;  /* 0x0000000815009223 */ /* 0x008fe20000000000 */
[----:B------:R-:W-:-:S06]  /*0530*/  VIADD R7, R7, 0x8 ;  /* 0x0000000807077836 */ /* 0x000fcc0000000000 */
[----:B------:R-:W2:Y:S01]  /*0540*/  @!P6 LDC R6, c[0x3][R5+0x1c] ;  /* 0x00c007000506eb82 */ /* 0x000ea20000000800 */
[----:B------:R-:W-:Y:S01]  /*0550*/  @!P2 FFMA R0, R19, R9, R0 ;  /* 0x000000091300a223 */ /* 0x000fe20000000000 */
[----:B------:R-:W-:-:S03]  /*0560*/  ISETP.NE.AND P0, PT, R7, R3, PT ;  /* 0x000000030700720c */ /* 0x000fc60003f05270 */
[----:B----4-:R-:W-:-:S04]  /*0570*/  @!P3 FFMA R0, R11, R18, R0 ;  /* 0x000000120b00b223 */ /* 0x010fc80000000000 */
[----:B-1----:R-:W-:-:S04]  /*0580*/  @!P5 FFMA R0, R13, R20, R0 ;  /* 0x000000140d00d223 */ /* 0x002fc80000000000 */
[----:B0-----:R-:W-:-:S04]  /*0590*/  @!P4 FFMA R0, R17, R10, R0 ;  /* 0x0000000a1100c223 */ /* 0x001fc80000000000 */
[----:B--2---:R-:W-:Y:S01]  /*05a0*/  @!P6 FFMA R0, R15, R6, R0 ;  /* 0x000000060f00e223 */ /* 0x004fe20000000000 */
[----:B------:R-:W-:Y:S06]  /*05b0*/  @P0 BRA `(.L_x_2) ;  /* 0xfffffff800f00947 */ /* 0x000fec000383ffff */
.L_x_1:
[----:B------:R-:W-:Y:S05]  /*05c0*/  BRA.U !UP1, `(.L_x_0) ;  /* 0x0000000509387547 */ /* 0x000fea000b800000 */
[----:B------:R-:W0:Y:S01]  /*05d0*/  LDCU UR4, c[0x0][0x390] ;  /* 0x00007200ff0477ac */ /* 0x000e220008000800 */
[----:B------:R-:W-:Y:S02]  /*05e0*/  UISETP.GE.U32.AND UP0, UPT, UR6, 0x4, UPT ;  /* 0x000000040600788c */ /* 0x000fe4000bf06070 */
[----:B0-----:R-:W-:-:S04]  /*05f0*/  ULOP3.LUT UR5, UR4, 0x3, URZ, 0xc0, !UPT ;  /* 0x0000000304057892 */ /* 0x001fc8000f8ec0ff */
[----:B------:R-:W-:-:S03]  /*0600*/  UISETP.NE.AND UP1, UPT, UR5, URZ, UPT ;  /* 0x000000ff0500728c */ /* 0x000fc6000bf25270 */
[----:B------:R-:W-:Y:S08]  /*0610*/  BRA.U !UP0, `(.L_x_3) ;  /* 0x00000001088c7547 */ /* 0x000ff0000b800000 */
[----:B------:R-:W0:Y:S01]  /*0620*/  LDCU UR6, c[0x0][0x394] ;  /* 0x00007280ff0677ac */ /* 0x000e220008000800 */
[----:B------:R-:W-:-:S04]  /*0630*/  IADD3 R5, PT, PT, R4, R3, RZ ;  /* 0x0000000304057210 */ /* 0x000fc80007ffe0ff */
[C---:B------:R-:W-:Y:S01]  /*0640*/  IADD3 R17, PT, PT, R5.reuse, 0x2, RZ ;  /* 0x0000000205117810 */ /* 0x040fe20007ffe0ff */
[C---:B------:R-:W-:Y:S02]  /*0650*/  VIADD R15, R5.reuse, 0x1 ;  /* 0x00000001050f7836 */ /* 0x040fe40000000000 */
[C---:B------:R-:W-:Y:S01]  /*0660*/  VIADD R19, R5.reuse, 0x3 ;  /* 0x0000000305137836 */ /* 0x040fe20000000000 */
[----:B0-----:R-:W-:Y:S02]  /*0670*/  ISETP.GE.AND P0, PT, R5, UR6, PT ;  /* 0x0000000605007c0c */ /* 0x001fe4000bf06270 */
[----:B------:R-:W-:Y:S02]  /*0680*/  ISETP.GE.AND P1, PT, R15, UR6, PT ;  /* 0x000000060f007c0c */ /* 0x000fe4000bf26270 */
[----:B------:R-:W-:Y:S02]  /*0690*/  ISETP.LT.OR P0, PT, R5, RZ, P0 ;  /* 0x000000ff0500720c */ /* 0x000fe40000701670 */
[----:B------:R-:W-:-:S02]  /*06a0*/  ISETP.GE.AND P2, PT, R17, UR6, PT ;  /* 0x0000000611007c0c */ /* 0x000fc4000bf46270 */
[----:B------:R-:W-:Y:S02]  /*06b0*/  ISETP.LT.OR P1, PT, R15, RZ, P1 ;  /* 0x000000ff0f00720c */ /* 0x000fe40000f21670 */
[----:B------:R-:W-:Y:S02]  /*06c0*/  ISETP.GE.AND P3, PT, R19, UR6, PT ;  /* 0x0000000613007c0c */ /* 0x000fe4000bf66270 */
[----:B------:R-:W-:Y:S02]  /*06d0*/  ISETP.LT.OR P2, PT, R17, RZ, P2 ;  /* 0x000000ff1100720c */ /* 0x000fe40001741670 */
[----:B------:R-:W-:-:S03]  /*06e0*/  ISETP.LT.OR P3, PT, R19, RZ, P3 ;  /* 0x000000ff1300720c */ /* 0x000fc60001f61670 */
[----:B------:R-:W0:Y:S08]  /*06f0*/  @!P0 LDC.64 R10, c[0x0][0x380] ;  /* 0x0000e000ff0a8b82 */ /* 0x000e300000000a00 */
[----:B------:R-:W1:Y:S08]  /*0700*/  @!P1 LDC.64 R12, c[0x0][0x380] ;  /* 0x0000e000ff0c9b82 */ /* 0x000e700000000a00 */
[----:B------:R-:W2:Y:S08]  /*0710*/  @!P2 LDC.64 R8, c[0x0][0x380] ;  /* 0x0000e000ff08ab82 */ /* 0x000eb00000000a00 */
[----:B------:R-:W3:Y:S01]  /*0720*/  @!P3 LDC.64 R6, c[0x0][0x380] ;  /* 0x0000e000ff06bb82 */ /* 0x000ee20000000a00 */
[----:B0-----:R-:W-:-:S06]  /*0730*/  @!P0 IMAD.WIDE.U32 R10, R5, 0x4, R10 ;  /* 0x00000004050a8825 */ /* 0x001fcc00078e000a */
[----:B------:R-:W4:Y:S01]  /*0740*/  @!P0 LDG.E R11, desc[UR8][R10.64] ;  /* 0x000000080a0b8981 */ /* 0x000f22000c1e1900 */
[----:B-1----:R-:W-:-:S06]  /*0750*/  @!P1 IMAD.WIDE.U32 R12, R15, 0x4, R12 ;  /* 0x000000040f0c9825 */ /* 0x002fcc00078e000c */
[----:B------:R-:W5:Y:S01]  /*0760*/  @!P1 LDG.E R13, desc[UR8][R12.64] ;  /* 0x000000080c0d9981 */ /* 0x000f62000c1e1900 */
[----:B--2---:R-:W-:-:S06]  /*0770*/  @!P2 IMAD.WIDE.U32 R8, R17, 0x4, R8 ;  /* 0x000000041108a825 */ /* 0x004fcc00078e0008 */
[----:B------:R-:W2:Y:S01]  /*0780*/  @!P2 LDG.E R9, desc[UR8][R8.64] ;  /* 0x000000080809a981 */ /* 0x000ea2000c1e1900 */
[----:B---3--:R-:W-:-:S06]  /*0790*/  @!P3 IMAD.WIDE.U32 R6, R19, 0x4, R6 ;  /* 0x000000041306b825 */ /* 0x008fcc00078e0006 */
[----:B------:R-:W3:Y:S01]  /*07a0*/  @!P3 LDG.E R7, desc[UR8][R6.64] ;  /* 0x000000080607b981 */ /* 0x000ee2000c1e1900 */
[----:B------:R-:W-:-:S04]  /*07b0*/  SHF.L.U32 R5, R3, 0x2, RZ ;  /* 0x0000000203057819 */ /* 0x000fc800000006ff */
[----:B------:R-:W4:Y:S08]  /*07c0*/  @!P0 LDC R14, c[0x3][R5] ;  /* 0x00c00000050e8b82 */ /* 0x000f300000000800 */
[----:B------:R-:W5:Y:S08]  /*07d0*/  @!P1 LDC R15, c[0x3][R5+0x4] ;  /* 0x00c00100050f9b82 */ /* 0x000f700000000800 */
[----:B------:R-:W2:Y:S08]  /*07e0*/  @!P2 LDC R16, c[0x3][R5+0x8] ;  /* 0x00c002000510ab82 */ /* 0x000eb00000000800 */
[----:B------:R-:W3:Y:S01]  /*07f0*/  @!P3 LDC R17, c[0x3][R5+0xc] ;  /* 0x00c003000511bb82 */ /* 0x000ee20000000800 */
[----:B------:R-:W-:-:S02]  /*0800*/  VIADD R3, R3, 0x4 ;  /* 0x0000000403037836 */ /* 0x000fc40000000000 */
[----:B----4-:R-:W-:-:S04]  /*0810*/  @!P0 FFMA R0, R11, R14, R0 ;  /* 0x0000000e0b008223 */ /* 0x010fc80000000000 */
[----:B-----5:R-:W-:-:S04]  /*0820*/  @!P1 FFMA R0, R13, R15, R0 ;  /* 0x0000000f0d009223 */ /* 0x020fc80000000000 */
[----:B--2---:R-:W-:-:S04]  /*0830*/  @!P2 FFMA R0, R9, R16, R0 ;  /* 0x000000100900a223 */ /* 0x004fc80000000000 */
[----:B---3--:R-:W-:-:S07]  /*0840*/  @!P3 FFMA R0, R7, R17, R0 ;  /* 0x000000110700b223 */ /* 0x008fce0000000000 */
.L_x_3:
[----:B------:R-:W-:Y:S05]  /*0850*/  BRA.U !UP1, `(.L_x_0) ;  /* 0x0000000109947547 */ /* 0x000fea000b800000 */
[----:B------:R-:W-:Y:S02]  /*0860*/  UISETP.NE.AND UP0, UPT, UR5, 0x1, UPT ;  /* 0x000000010500788c */ /* 0x000fe4000bf05270 */
[----:B------:R-:W-:-:S04]  /*0870*/  ULOP3.LUT UR4, UR4, 0x1, URZ, 0xc0, !UPT ;  /* 0x0000000104047892 */ /* 0x000fc8000f8ec0ff */
[----:B------:R-:W-:-:S03]  /*0880*/  UISETP.NE.U32.AND UP1, UPT, UR4, 0x1, UPT ;  /* 0x000000010400788c */ /* 0x000fc6000bf25070 */
[----:B------:R-:W-:Y:S08]  /*0890*/  BRA.U !UP0, `(.L_x_4) ;  /* 0x00000001084c7547 */ /* 0x000ff0000b800000 */
[----:B------:R-:W0:Y:S01]  /*08a0*/  LDCU UR4, c[0x0][0x394] ;  /* 0x00007280ff0477ac */ /* 0x000e220008000800 */
[----:B------:R-:W-:-:S05]  /*08b0*/  IADD3 R11, PT, PT, R4, R3, RZ ;  /* 0x00000003040b7210 */ /* 0x000fca0007ffe0ff */
[C---:B------:R-:W-:Y:S01]  /*08c0*/  VIADD R5, R11.reuse, 0x1 ;  /* 0x000000010b057836 */ /* 0x040fe20000000000 */
[----:B0-----:R-:W-:-:S04]  /*08d0*/  ISETP.GE.AND P0, PT, R11, UR4, PT ;  /* 0x000000040b007c0c */ /* 0x001fc8000bf06270 */
[----:B------:R-:W-:Y:S02]  /*08e0*/  ISETP.GE.AND P1, PT, R5, UR4, PT ;  /* 0x0000000405007c0c */ /* 0x000fe4000bf26270 */
[----:B------:R-:W-:Y:S02]  /*08f0*/  ISETP.LT.OR P0, PT, R11, RZ, P0 ;  /* 0x000000ff0b00720c */ /* 0x000fe40000701670 */
[----:B------:R-:W-:-:S11]  /*0900*/  ISETP.LT.OR P1, PT, R5, RZ, P1 ;  /* 0x000000ff0500720c */ /* 0x000fd60000f21670 */
[----:B------:R-:W0:Y:S08]  /*0910*/  @!P0 LDC.64 R6, c[0x0][0x380] ;  /* 0x0000e000ff068b82 */ /* 0x000e300000000a00 */
[----:B------:R-:W1:Y:S01]  /*0920*/  @!P1 LDC.64 R8, c[0x0][0x380] ;  /* 0x0000e000ff089b82 */ /* 0x000e620000000a00 */
[----:B0-----:R-:W-:-:S06]  /*0930*/  @!P0 IMAD.WIDE.U32 R6, R11, 0x4, R6 ;  /* 0x000000040b068825 */ /* 0x001fcc00078e0006 */
[----:B------:R-:W2:Y:S01]  /*0940*/  @!P0 LDG.E R7, desc[UR8][R6.64] ;  /* 0x0000000806078981 */ /* 0x000ea2000c1e1900 */
[----:B-1----:R-:W-:-:S06]  /*0950*/  @!P1 IMAD.WIDE.U32 R8, R5, 0x4, R8 ;  /* 0x0000000405089825 */ /* 0x002fcc00078e0008 */
[----:B------:R-:W3:Y:S01]  /*0960*/  @!P1 LDG.E R9, desc[UR8][R8.64] ;  /* 0x0000000808099981 */ /* 0x000ee2000c1e1900 */
[----:B------:R-:W-:-:S04]  /*0970*/  SHF.L.U32 R11, R3, 0x2, RZ ;  /* 0x00000002030b7819 */ /* 0x000fc800000006ff */
[----:B------:R-:W2:Y:S08]  /*0980*/  @!P0 LDC R5, c[0x3][R11] ;  /* 0x00c000000b058b82 */ /* 0x000eb00000000800 */
[----:B------:R-:W3:Y:S01]  /*0990*/  @!P1 LDC R10, c[0x3][R11+0x4] ;  /* 0x00c001000b0a9b82 */ /* 0x000ee20000000800 */
[----:B------:R-:W-:Y:S02]  /*09a0*/  VIADD R3, R3, 0x2 ;  /* 0x0000000203037836 */ /* 0x000fe40000000000 */
[----:B--2---:R-:W-:-:S04]  /*09b0*/  @!P0 FFMA R0, R7, R5, R0 ;  /* 0x0000000507008223 */ /* 0x004fc80000000000 */
[----:B---3--:R-:W-:-:S07]  /*09c0*/  @!P1 FFMA R0, R9, R10, R0 ;  /* 0x0000000a09009223 */ /* 0x008fce0000000000 */
.L_x_4:
[----:B------:R-:W-:Y:S05]  /*09d0*/  BRA.U UP1, `(.L_x_0) ;  /* 0x0000000101347547 */ /* 0x000fea000b800000 */
[----:B------:R-:W0:Y:S01]  /*09e0*/  LDCU UR4, c[0x0][0x394] ;  /* 0x00007280ff0477ac */ /* 0x000e220008000800 */
[----:B------:R-:W-:Y:S01]  /*09f0*/  IADD3 R7, PT, PT, R4, R3, RZ ;  /* 0x0000000304077210 */ /* 0x000fe20007ffe0ff */
[----:B------:R-:W-:Y:S03]  /*0a00*/  BSSY.RECONVERGENT B0, `(.L_x_0) ;  /* 0x000000a000007945 */ /* 0x000fe60003800200 */
[----:B0-----:R-:W-:-:S04]  /*0a10*/  ISETP.GE.AND P0, PT, R7, UR4, PT ;  /* 0x0000000407007c0c */ /* 0x001fc8000bf06270 */
[----:B------:R-:W-:-:S13]  /*0a20*/  ISETP.LT.OR P0, PT, R7, RZ, P0 ;  /* 0x000000ff0700720c */ /* 0x000fda0000701670 */
[----:B------:R-:W-:Y:S05]  /*0a30*/  @P0 BRA `(.L_x_5) ;  /* 0x0000000000180947 */ /* 0x000fea0003800000 */
[----:B------:R-:W0:Y:S02]  /*0a40*/  LDC.64 R4, c[0x0][0x380] ;  /* 0x0000e000ff047b82 */ /* 0x000e240000000a00 */
[----:B0-----:R-:W-:-:S06]  /*0a50*/  IMAD.WIDE.U32 R4, R7, 0x4, R4 ;  /* 0x0000000407047825 */ /* 0x001fcc00078e0004 */
[----:B------:R-:W2:Y:S01]  /*0a60*/  LDG.E R5, desc[UR8][R4.64] ;  /* 0x0000000804057981 */ /* 0x000ea2000c1e1900 */
[----:B------:R-:W-:-:S06]  /*0a70*/  IMAD.SHL.U32 R3, R3, 0x4, RZ ;  /* 0x0000000403037824 */ /* 0x000fcc00078e00ff */
[----:B------:R-:W2:Y:S02]  /*0a80*/  LDC R3, c[0x3][R3] ;  /* 0x00c0000003037b82 */ /* 0x000ea40000000800 */
[----:B--2---:R-:W-:-:S07]  /*0a90*/  FFMA R0, R5, R3, R0 ;  /* 0x0000000305007223 */ /* 0x004fce0000000000 */
.L_x_5:
[----:B------:R-:W-:Y:S05]  /*0aa0*/  BSYNC.RECONVERGENT B0 ;  /* 0x0000000000007941 */ /* 0x000fea0003800200 */
.L_x_0:
[----:B------:R-:W0:Y:S02]  /*0ab0*/  LDC.64 R4, c[0x0][0x388] ;  /* 0x0000e200ff047b82 */ /* 0x000e240000000a00 */
[----:B0-----:R-:W-:-:S05]  /*0ac0*/  IMAD.WIDE R2, R2, 0x4, R4 ;  /* 0x0000000402027825 */ /* 0x001fca00078e0204 */
[----:B------:R-:W-:Y:S01]  /*0ad0*/  STG.E desc[UR8][R2.64], R0 ;  /* 0x0000000002007986 */ /* 0x000fe2000c101908 */
[----:B------:R-:W-:Y:S05]  /*0ae0*/  EXIT ;  /* 0x000000000000794d */ /* 0x000fea0003800000 */
.L_x_6:
[----:B------:R-:W-:-:S00]  /*0af0*/  BRA `(.L_x_6) ;  /* 0xfffffffc00fc7947 */ /* 0x000fc0000383ffff */
[----:B------:R-:W-:-:S00]  /*0b00*/  NOP ;  /* 0x0000000000007918 */ /* 0x000fc00000000000 */
[----:B------:R-:W-:-:S00]  /*0b10*/  NOP ;  /* 0x0000000000007918 */ /* 0x000fc00000000000 */
[----:B------:R-:W-:-:S00]  /*0b20*/  NOP ;  /* 0x0000000000007918 */ /* 0x000fc00000000000 */
[----:B------:R-:W-:-:S00]  /*0b30*/  NOP ;  /* 0x0000000000007918 */ /* 0x000fc00000000000 */
[----:B------:R-:W-:-:S00]  /*0b40*/  NOP ;  /* 0x0000000000007918 */ /* 0x000fc00000000000 */
[----:B------:R-:W-:-:S00]  /*0b50*/  NOP ;  /* 0x0000000000007918 */ /* 0x000fc00000000000 */
[----:B------:R-:W-:-:S00]  /*0b60*/  NOP ;  /* 0x0000000000007918 */ /* 0x000fc00000000000 */
[----:B------:R-:W-:-:S00]  /*0b70*/  NOP ;  /* 0x0000000000007918 */ /* 0x000fc00000000000 */
.L_x_14:


//--------------------- .text._Z17CUDAConvolution1DPfS_S_ii --------------------------
	.section	.text._Z17CUDAConvolution1DPfS_S_ii,"ax",@progbits
	.align	128
        .global         _Z17CUDAConvolution1DPfS_S_ii
        .type           _Z17CUDAConvolution1DPfS_S_ii,@function
        .size           _Z17CUDAConvolution1DPfS_S_ii,(.L_x_15 - _Z17CUDAConvolution1DPfS_S_ii)
        .other          _Z17CUDAConvolution1DPfS_S_ii,@"STO_CUDA_ENTRY STV_DEFAULT"
_Z17CUDAConvolution1DPfS_S_ii:
.text._Z17CUDAConvolution1DPfS_S_ii:
        /* <DEDUP_REMOVED lines=11> */
[----:B------:R-:W-:Y:S01]  /*00b0*/  IMAD.MOV.U32 R0, RZ, RZ, RZ ;  /* 0x000000ffff007224 */ /* 0x000fe200078e00ff */
[----:B------:R-:W-:Y:S01]  /*00c0*/  ULEA.HI UR4, UR5, UR5, URZ, 0x1 ;  /* 0x0000000505047291 */ /* 0x000fe2000f8f08ff */
[----:B------:R-:W-:Y:S01]  /*00d0*/  MOV R3, RZ ;  /* 0x000000ff00037202 */ /* 0x000fe20000000f00 */
[----:B------:R-:W-:Y:S02]  /*00e0*/  ULOP3.LUT UR6, UR5, 0x7, URZ, 0xc0, !UPT ;  /* 0x0000000705067892 */ /* 0x000fe4000f8ec0ff */
[----:B------:R-:W-:Y:S02]  /*00f0*/  USHF.R.S32.HI UR4, URZ, 0x1, UR4 ;  /* 0x00000001ff047899 */ /* 0x000fe40008011404 */
[----:B------:R-:W-:-:S04]  /*0100*/  UISETP.NE.AND UP1, UPT, UR6, URZ, UPT ;  /* 0x000000ff0600728c */ /* 0x000fc8000bf25270 */
[----:B------:R-:W-:Y:S01]  /*0110*/  VIADD R4, R2, -UR4 ;  /* 0x8000000402047c36 */ /* 0x000fe20008000000 */
[----:B------:R-:W-:Y:S06]  /*0120*/  BRA.U !UP0, `(.L_x_8) ;  /* 0x0000000508287547 */ /* 0x000fec000b800000 */
[----:B------:R-:W-:Y:S01]  /*0130*/  ULOP3.LUT UR4, UR5, 0x7ffffff8, URZ, 0xc0, !UPT ;  /* 0x7ffffff805047892 */ /* 0x000fe2000f8ec0ff */
[----:B------:R-:W-:Y:S01]  /*0140*/  MOV R0, RZ ;  /* 0x000000ff00007202 */ /* 0x000fe20000000f00 */
[----:B------:R-:W-:Y:S01]  /*0150*/  IMAD.MOV.U32 R7, RZ, RZ, RZ ;  /* 0x000000ffff077224 */ /* 0x000fe200078e00ff */
[----:B------:R-:W0:Y:S03]  /*0160*/  LDCU UR7, c[0x0][0x39c] ;  /* 0x00007380ff0777ac */ /* 0x000e260008000800 */
[----:B------:R-:W-:-:S07]  /*0170*/  MOV R3, UR4 ;  /* 0x0000000400037c02 */ /* 0x000fce0008000f00 */
.L_x_9:
[----:B------:R-:W-:Y:S01]  /*0180*/  IMAD.IADD R29, R4, 0x1, R7 ;  /* 0x00000001041d7824 */ /* 0x000fe200078e0207 */
[----:B------:R-:W1:Y:S04]  /*0190*/  LDC.64 R14, c[0x0][0x388] ;  /* 0x0000e200ff0e7b82 */ /* 0x000e680000000a00 */
[----:B0-----:R-:W-:-:S04]  /*01a0*/  ISETP.GE.AND P4, PT, R29, UR7, PT ;  /* 0x000000071d007c0c */ /* 0x001fc8000bf86270 */
[----:B------:R-:W-:-:S13]  /*01b0*/  ISETP.LT.OR P4, PT, R29, RZ, P4 ;  /* 0x000000ff1d00720c */ /* 0x000fda0002781670 */
[----:B------:R-:W0:Y:S01]  /*01c0*/  @!P4 LDC.64 R8, c[0x0][0x380] ;  /* 0x0000e000ff08cb82 */ /* 0x000e220000000a00 */
[----:B-1----:R-:W-:-:S05]  /*01d0*/  IMAD.WIDE.U32 R14, R7, 0x4, R14 ;  /* 0x00000004070e7825 */ /* 0x002fca00078e000e */
[----:B------:R-:W2:Y:S01]  /*01e0*/  @!P4 LDG.E R10, desc[UR8][R14.64] ;  /* 0x000000080e0ac981 */ /* 0x000ea2000c1e1900 */
[----:B0-----:R-:W-:-:S06]  /*01f0*/  @!P4 IMAD.WIDE.U32 R8, R29, 0x4, R8 ;  /* 0x000000041d08c825 */ /* 0x001fcc00078e0008 */
[----:B------:R-:W2:Y:S01]  /*0200*/  @!P4 LDG.E R9, desc[UR8][R8.64] ;  /* 0x000000080809c981 */ /* 0x000ea2000c1e1900 */
[----:B------:R-:W-:-:S04]  /*0210*/  IADD3 R19, PT, PT, R29, 0x1, RZ ;  /* 0x000000011d137810 */ /* 0x000fc80007ffe0ff */
[----:B------:R-:W-:Y:S01]  /*0220*/  ISETP.GE.AND P0, PT, R19, UR7, PT ;  /* 0x0000000713007c0c */ /* 0x000fe2000bf06270 */
[----:B------:R-:W-:-:S03]  /*0230*/  VIADD R24, R29, 0x2 ;  /* 0x000000021d187836 */ /* 0x000fc60000000000 */
[----:B------:R-:W-:Y:S02]  /*0240*/  ISETP.LT.OR P0, PT, R19, RZ, P0 ;  /* 0x000000ff1300720c */ /* 0x000fe40000701670 */
[C---:B------:R-:W-:Y:S02]  /*0250*/  IADD3 R25, PT, PT, R29.reuse, 0x3, RZ ;  /* 0x000000031d197810 */ /* 0x040fe40007ffe0ff */
[C---:B------:R-:W-:Y:S01]  /*0260*/  ISETP.GE.AND P3, PT, R24.reuse, UR7, PT ;  /* 0x0000000718007c0c */ /* 0x040fe2000bf66270 */
[----:B------:R-:W-:Y:S01]  /*0270*/  VIADD R5, R29, 0x4 ;  /* 0x000000041d057836 */ /* 0x000fe20000000000 */
[C---:B------:R-:W-:Y:S02]  /*0280*/  ISETP.GE.AND P2, PT, R25.reuse, UR7, PT ;  /* 0x0000000719007c0c */ /* 0x040fe4000bf46270 */
[----:B------:R-:W-:Y:S02]  /*0290*/  ISETP.LT.OR P3, PT, R24, RZ, P3 ;  /* 0x000000ff1800720c */ /* 0x000fe40001f61670 */
[----:B------:R-:W-:-:S02]  /*02a0*/  ISETP.LT.OR P2, PT, R25, RZ, P2 ;  /* 0x000000ff1900720c */ /* 0x000fc40001741670 */
[----:B------:R-:W-:Y:S01]  /*02b0*/  IADD3 R6, PT, PT, R29, 0x5, RZ ;  /* 0x000000051d067810 */ /* 0x000fe20007ffe0ff */
[----:B------:R-:W0:Y:S01]  /*02c0*/  @!P0 LDC.64 R22, c[0x0][0x380] ;  /* 0x0000e000ff168b82 */ /* 0x000e220000000a00 */
[----:B------:R-:W-:Y:S01]  /*02d0*/  ISETP.GE.AND P1, PT, R5, UR7, PT ;  /* 0x0000000705007c0c */ /* 0x000fe2000bf26270 */
[----:B------:R-:W-:Y:S01]  /*02e0*/  VIADD R27, R29, 0x6 ;  /* 0x000000061d1b7836 */ /* 0x000fe20000000000 */
[C---:B------:R-:W-:Y:S02]  /*02f0*/  ISETP.GE.AND P5, PT, R6.reuse, UR7, PT ;  /* 0x0000000706007c0c */ /* 0x040fe4000bfa6270 */
[----:B------:R-:W-:Y:S02]  /*0300*/  ISETP.LT.OR P1, PT, R5, RZ, P1 ;  /* 0x000000ff0500720c */ /* 0x000fe40000f21670 */
[----:B------:R-:W-:Y:S01]  /*0310*/  IADD3 R29, PT, PT, R29, 0x7, RZ ;  /* 0x000000071d1d7810 */ /* 0x000fe20007ffe0ff */
[----:B------:R-:W1:Y:S01]  /*0320*/  @!P3 LDC.64 R12, c[0x0][0x380] ;  /* 0x0000e000ff0cbb82 */ /* 0x000e620000000a00 */
[----:B------:R-:W-:-:S02]  /*0330*/  ISETP.LT.OR P5, PT, R6, RZ, P5 ;  /* 0x000000ff0600720c */ /* 0x000fc40002fa1670 */
[----:B------:R-:W-:-:S04]  /*0340*/  ISETP.GE.AND P6, PT, R29, UR7, PT ;  /* 0x000000071d007c0c */ /* 0x000fc8000bfc6270 */
[----:B------:R-:W-:-:S07]  /*0350*/  ISETP.LT.OR P6, PT, R29, RZ, P6 ;  /* 0x000000ff1d00720c */ /* 0x000fce00037c1670 */
[----:B------:R-:W3:Y:S01]  /*0360*/  @!P5 LDC.64 R16, c[0x0][0x380] ;  /* 0x0000e000ff10db82 */ /* 0x000ee20000000a00 */
[----:B0-----:R-:W-:-:S07]  /*0370*/  @!P0 IMAD.WIDE.U32 R22, R19, 0x4, R22 ;  /* 0x0000000413168825 */ /* 0x001fce00078e0016 */
[----:B------:R-:W0:Y:S01]  /*0380*/  @!P6 LDC.64 R20, c[0x0][0x380] ;  /* 0x0000e000ff14eb82 */ /* 0x000e220000000a00 */
[----:B------:R-:W4:Y:S01]  /*0390*/  @!P0 LDG.E R23, desc[UR8][R22.64] ;  /* 0x0000000816178981 */ /* 0x000f22000c1e1900 */
[----:B-1----:R-:W-:-:S03]  /*03a0*/  @!P3 IMAD.WIDE.U32 R12, R24, 0x4, R12 ;  /* 0x00000004180cb825 */ /* 0x002fc600078e000c */
[----:B------:R-:W4:Y:S04]  /*03b0*/  @!P0 LDG.E R24, desc[UR8][R14.64+0x4] ;  /* 0x000004080e188981 */ /* 0x000f28000c1e1900 */
[----:B------:R-:W5:Y:S04]  /*03c0*/  @!P3 LDG.E R13, desc[UR8][R12.64] ;  /* 0x000000080c0db981 */ /* 0x000f68000c1e1900 */
[----:B------:R-:W5:Y:S01]  /*03d0*/  @!P5 LDG.E R22, desc[UR8][R14.64+0x14] ;  /* 0x000014080e16d981 */ /* 0x000f62000c1e1900 */
[----:B---3--:R-:W-:-:S03]  /*03e0*/  @!P5 IMAD.WIDE.U32 R16, R6, 0x4, R16 ;  /* 0x000000040610d825 */ /* 0x008fc600078e0010 */
[----:B------:R-:W3:Y:S04]  /*03f0*/  @!P1 LDG.E R6, desc[UR8][R14.64+0x10] ;  /* 0x000010080e069981 */ /* 0x000ee8000c1e1900 */
[----:B------:R-:W3:Y:S01]  /*0400*/  @!P5 LDG.E R17, desc[UR8][R16.64] ;  /* 0x000000081011d981 */ /* 0x000ee2000c1e1900 */
[----:B0-----:R-:W-:-:S06]  /*0410*/  @!P6 IMAD.WIDE.U32 R20, R29, 0x4, R20 ;  /* 0x000000041d14e825 */ /* 0x001fcc00078e0014 */
[----:B------:R-:W3:Y:S01]  /*0420*/  @!P6 LDG.E R21, desc[UR8][R20.64] ;  /* 0x000000081415e981 */ /* 0x000ee2000c1e1900 */
[----:B--2---:R-:W-:Y:S01]  /*0430*/  @!P4 FFMA R0, R9, R10, R0 ;  /* 0x0000000a0900c223 */ /* 0x004fe20000000000 */
[C---:B------:R-:W-:Y:S01]  /*0440*/  ISETP.GE.AND P4, PT, R27.reuse, UR7, PT ;  /* 0x000000071b007c0c */ /* 0x040fe2000bf86270 */
[----:B------:R-:W0:Y:S03]  /*0450*/  @!P2 LDC.64 R10, c[0x0][0x380] ;  /* 0x0000e000ff0aab82 */ /* 0x000e260000000a00 */
[----:B------:R-:W-:-:S05]  /*0460*/  ISETP.LT.OR P4, PT, R27, RZ, P4 ;  /* 0x000000ff1b00720c */ /* 0x000fca0002781670 */
[----:B------:R-:W1:Y:S08]  /*0470*/  @!P1 LDC.64 R8, c[0x0][0x380] ;  /* 0x0000e000ff089b82 */ /* 0x000e700000000a00 */
[----:B------:R-:W2:Y:S01]  /*0480*/  @!P4 LDC.64 R18, c[0x0][0x380] ;  /* 0x0000e000ff12cb82 */ /* 0x000ea20000000a00 */
[----:B------:R-:W3:Y:S01]  /*0490*/  @!P4 LDG.E R12, desc[UR8][R14.64+0x18] ;  /* 0x000018080e0cc981 */ /* 0x000ee2000c1e1900 */
[----:B0-----:R-:W-:-:S03]  /*04a0*/  @!P2 IMAD.WIDE.U32 R10, R25, 0x4, R10 ;  /* 0x00000004190aa825 */ /* 0x001fc600078e000a */
[----:B------:R-:W5:Y:S04]  /*04b0*/  @!P3 LDG.E R25, desc[UR8][R14.64+0x8] ;  /* 0x000008080e19b981 */ /* 0x000f68000c1e1900 */
[----:B------:R-:W3:Y:S01]  /*04c0*/  @!P2 LDG.E R11, desc[UR8][R10.64] ;  /* 0x000000080a0ba981 */ /* 0x000ee2000c1e1900 */
[----:B-1----:R-:W-:-:S03]  /*04d0*/  @!P1 IMAD.WIDE.U32 R8, R5, 0x4, R8 ;  /* 0x0000000405089825 */ /* 0x002fc600078e0008 */
[----:B------:R-:W3:Y:S04]  /*04e0*/  @!P2 LDG.E R5, desc[UR8][R14.64+0xc] ;  /* 0x00000c080e05a981 */ /* 0x000ee8000c1e1900 */
[----:B------:R-:W3:Y:S01]  /*04f0*/  @!P1 LDG.E R9, desc[UR8][R8.64] ;  /* 0x0000000808099981 */ /* 0x000ee2000c1e1900 */
[----:B--2---:R-:W-:-:S03]  /*0500*/  @!P4 IMAD.WIDE.U32 R18, R27, 0x4, R18 ;  /* 0x000000041b12c825 */ /* 0x004fc600078e0012 */
[----:B------:R-:W2:Y:S04]  /*0510*/  @!P6 LDG.E R10, desc[UR8][R14.64+0x1c] ;  /* 0x00001c080e0ae981 */ /* 0x000ea8000c1e1900 */
[----:B------:R-:W2:Y:S01]  /*0520*/  @!P4 LDG.E R19, desc[UR8][R18.64] ;  /* 0x000000081213c981 */ /* 0x000ea2000c1e1900 */
[----:B------:R-:W-:Y:S01]  /*0530*/  IADD3 R7, PT, PT, R7, 0x8, RZ ;  /* 0x0000000807077810 */ /* 0x000fe20007ffe0ff */
[----:B----4-:R-:W-:-:S03]  /*0540*/  @!P0 FFMA R0, R23, R24, R0 ;  /* 0x0000001817008223 */ /* 0x010fc60000000000 */
[----:B------:R-:W-:Y:S01]  /*0550*/  ISETP.NE.AND P0, PT, R7, R3, PT ;  /* 0x000000030700720c */ /* 0x000fe20003f05270 */
[----:B-----5:R-:W-:-:S04]  /*0560*/  @!P3 FFMA R0, R13, R25, R0 ;  /* 0x000000190d00b223 */ /* 0x020fc80000000000 */
[----:B---3--:R-:W-:-:S04]  /*0570*/  @!P2 FFMA R0, R11, R5, R0 ;  /* 0x000000050b00a223 */ /* 0x008fc80000000000 */
[----:B------:R-:W-:-:S04]  /*0580*/  @!P1 FFMA R0, R9, R6, R0 ;  /* 0x0000000609009223 */ /* 0x000fc80000000000 */
[----:B------:R-:W-:-:S04]  /*0590*/  @!P5 FFMA R0, R17, R22, R0 ;  /* 0x000000161100d223 */ /* 0x000fc80000000000 */
[----:B--2---:R-:W-:-:S04]  /*05a0*/  @!P4 FFMA R0, R19, R12, R0 ;  /* 0x0000000c1300c223 */ /* 0x004fc80000000000 */
[----:B------:R-:W-:Y:S01]  /*05b0*/  @!P6 FFMA R0, R21, R10, R0 ;  /* 0x0000000a1500e223 */ /* 0x000fe20000000000 */
[----:B------:R-:W-:Y:S06]  /*05c0*/  @P0 BRA `(.L_x_9) ;  /* 0xfffffff800ec0947 */ /* 0x000fec000383ffff */
.L_x_8:
[----:B------:R-:W-:Y:S05]  /*05d0*/  BRA.U !UP1, `(.L_x_7) ;  /* 0x0000000509447547 */ /* 0x000fea000b800000 */
[----:B------:R-:W0:Y:S01]  /*05e0*/  LDCU UR4, c[0x0][0x398] ;  /* 0x00007300ff0477ac */ /* 0x000e220008000800 */
[----:B------:R-:W-:Y:S02]  /*05f0*/  UISETP.GE.U32.AND UP0, UPT, UR6, 0x4, UPT ;  /* 0x000000040600788c */ /* 0x000fe4000bf06070 */
[----:B0-----:R-:W-:-:S04]  /*0600*/  ULOP3.LUT UR5, UR4, 0x3, URZ, 0xc0, !UPT ;  /* 0x0000000304057892 */ /* 0x001fc8000f8ec0ff */
[----:B------:R-:W-:-:S03]  /*0610*/  UISETP.NE.AND UP1, UPT, UR5, URZ, UPT ;  /* 0x000000ff0500728c */ /* 0x000fc6000bf25270 */
[----:B------:R-:W-:Y:S08]  /*0620*/  BRA.U !UP0, `(.L_x_10) ;  /* 0x0000000108907547 */ /* 0x000ff0000b800000 */
[----:B------:R-:W0:Y:S01]  /*0630*/  LDCU UR6, c[0x0][0x39c] ;  /* 0x00007380ff0677ac */ /* 0x000e220008000800 */
[----:B------:R-:W-:Y:S01]  /*0640*/  IMAD.IADD R17, R4, 0x1, R3 ;  /* 0x0000000104117824 */ /* 0x000fe200078e0203 */
[----:B------:R-:W1:Y:S03]  /*0650*/  LDC.64 R8, c[0x0][0x388] ;  /* 0x0000e200ff087b82 */ /* 0x000e660000000a00 */
[C---:B------:R-:W-:Y:S01]  /*0660*/  VIADD R5, R17.reuse, 0x3 ;  /* 0x0000000311057836 */ /* 0x040fe20000000000 */
[C---:B------:R-:W-:Y:S02]  /*0670*/  IADD3 R19, PT, PT, R17.reuse, 0x1, RZ ;  /* 0x0000000111137810 */ /* 0x040fe40007ffe0ff */
[C---:B------:R-:W-:Y:S02]  /*0680*/  IADD3 R21, PT, PT, R17.reuse, 0x2, RZ ;  /* 0x0000000211157810 */ /* 0x040fe40007ffe0ff */
[----:B0-----:R-:W-:-:S02]  /*0690*/  ISETP.GE.AND P0, PT, R17, UR6, PT ;  /* 0x0000000611007c0c */ /* 0x001fc4000bf06270 */
[----:B------:R-:W-:Y:S02]  /*06a0*/  ISETP.GE.AND P1, PT, R19, UR6, PT ;  /* 0x0000000613007c0c */ /* 0x000fe4000bf26270 */
[----:B------:R-:W-:Y:S02]  /*06b0*/  ISETP.LT.OR P0, PT, R17, RZ, P0 ;  /* 0x000000ff1100720c */ /* 0x000fe40000701670 */
[----:B------:R-:W-:Y:S02]  /*06c0*/  ISETP.GE.AND P2, PT, R21, UR6, PT ;  /* 0x0000000615007c0c */ /* 0x000fe4000bf46270 */
[----:B------:R-:W-:Y:S01]  /*06d0*/  ISETP.LT.OR P1, PT, R19, RZ, P1 ;  /* 0x000000ff1300720c */ /* 0x000fe20000f21670 */
[----:B-1----:R-:W-:Y:S01]  /*06e0*/  IMAD.WIDE.U32 R8, R3, 0x4, R8 ;  /* 0x0000000403087825 */ /* 0x002fe200078e0008 */
[----:B------:R-:W-:Y:S02]  /*06f0*/  ISETP.LT.OR P2, PT, R21, RZ, P2 ;  /* 0x000000ff1500720c */ /* 0x000fe40001741670 */
[----:B------:R-:W-:-:S04]  /*0700*/  ISETP.GE.AND P3, PT, R5, UR6, PT ;  /* 0x0000000605007c0c */ /* 0x000fc8000bf66270 */
[----:B------:R-:W-:Y:S01]  /*0710*/  ISETP.LT.OR P3, PT, R5, RZ, P3 ;  /* 0x000000ff0500720c */ /* 0x000fe20001f61670 */
[----:B------:R-:W0:Y:S01]  /*0720*/  @!P0 LDC.64 R14, c[0x0][0x380] ;  /* 0x0000e000ff0e8b82 */ /* 0x000e220000000a00 */
[----:B------:R-:W2:Y:S07]  /*0730*/  @!P0 LDG.E R16, desc[UR8][R8.64] ;  /* 0x0000000808108981 */ /* 0x000eae000c1e1900 */
[----:B------:R-:W1:Y:S04]  /*0740*/  @!P1 LDC.64 R12, c[0x0][0x380] ;  /* 0x0000e000ff0c9b82 */ /* 0x000e680000000a00 */
[----:B------:R-:W3:Y:S04]  /*0750*/  @!P3 LDG.E R18, desc[UR8][R8.64+0xc] ;  /* 0x00000c080812b981 */ /* 0x000ee8000c1e1900 */
[----:B------:R-:W4:Y:S08]  /*0760*/  @!P2 LDC.64 R10, c[0x0][0x380] ;  /* 0x0000e000ff0aab82 */ /* 0x000f300000000a00 */
[----:B------:R-:W5:Y:S01]  /*0770*/  @!P3 LDC.64 R6, c[0x0][0x380] ;  /* 0x0000e000ff06bb82 */ /* 0x000f620000000a00 */
[----:B0-----:R-:W-:-:S02]  /*0780*/  @!P0 IMAD.WIDE.U32 R14, R17, 0x4, R14 ;  /* 0x00000004110e8825 */ /* 0x001fc400078e000e */
[----:B------:R-:W3:Y:S04]  /*0790*/  @!P1 LDG.E R17, desc[UR8][R8.64+0x4] ;  /* 0x0000040808119981 */ /* 0x000ee8000c1e1900 */
[----:B------:R-:W2:Y:S01]  /*07a0*/  @!P0 LDG.E R15, desc[UR8][R14.64] ;  /* 0x000000080e0f8981 */ /* 0x000ea2000c1e1900 */
[----:B-1----:R-:W-:-:S06]  /*07b0*/  @!P1 IMAD.WIDE.U32 R12, R19, 0x4, R12 ;  /* 0x00000004130c9825 */ /* 0x002fcc00078e000c */
[----:B------:R-:W3:Y:S01]  /*07c0*/  @!P1 LDG.E R13, desc[UR8][R12.64] ;  /* 0x000000080c0d9981 */ /* 0x000ee2000c1e1900 */
[----:B----4-:R-:W-:-:S06]  /*07d0*/  @!P2 IMAD.WIDE.U32 R10, R21, 0x4, R10 ;  /* 0x00000004150aa825 */ /* 0x010fcc00078e000a */
[----:B------:R-:W4:Y:S01]  /*07e0*/  @!P2 LDG.E R11, desc[UR8][R10.64] ;  /* 0x000000080a0ba981 */ /* 0x000f22000c1e1900 */
[----:B-----5:R-:W-:-:S03]  /*07f0*/  @!P3 IMAD.WIDE.U32 R6, R5, 0x4, R6 ;  /* 0x000000040506b825 */ /* 0x020fc600078e0006 */
[----:B------:R-:W4:Y:S04]  /*0800*/  @!P2 LDG.E R5, desc[UR8][R8.64+0x8] ;  /* 0x000008080805a981 */ /* 0x000f28000c1e1900 */
[----:B------:R-:W5:Y:S01]  /*0810*/  @!P3 LDG.E R7, desc[UR8][R6.64] ;  /* 0x000000080607b981 */ /* 0x000f62000c1e1900 */
[----:B------:R-:W-:Y:S01]  /*0820*/  IADD3 R3, PT, PT, R3, 0x4, RZ ;  /* 0x0000000403037810 */ /* 0x000fe20007ffe0ff */
[----:B--2---:R-:W-:-:S04]  /*0830*/  @!P0 FFMA R0, R15, R16, R0 ;  /* 0x000000100f008223 */ /* 0x004fc80000000000 */
[----:B---3--:R-:W-:-:S04]  /*0840*/  @!P1 FFMA R0, R13, R17, R0 ;  /* 0x000000110d009223 */ /* 0x008fc80000000000 */
[----:B----4-:R-:W-:-:S04]  /*0850*/  @!P2 FFMA R0, R11, R5, R0 ;  /* 0x000000050b00a223 */ /* 0x010fc80000000000 */
[----:B-----5:R-:W-:-:S07]  /*0860*/  @!P3 FFMA R0, R7, R18, R0 ;  /* 0x000000120700b223 */ /* 0x020fce0000000000 */
.L_x_10:
[----:B------:R-:W-:Y:S05]  /*0870*/  BRA.U !UP1, `(.L_x_7) ;  /* 0x00000001099c7547 */ /* 0x000fea000b800000 */
[----:B------:R-:W-:Y:S02]  /*0880*/  UISETP.NE.AND UP0, UPT, UR5, 0x1, UPT ;  /* 0x000000010500788c */ /* 0x000fe4000bf05270 */
[----:B------:R-:W-:-:S04]  /*0890*/  ULOP3.LUT UR4, UR4, 0x1, URZ, 0xc0, !UPT ;  /* 0x0000000104047892 */ /* 0x000fc8000f8ec0ff */
[----:B------:R-:W-:-:S03]  /*08a0*/  UISETP.NE.U32.AND UP1, UPT, UR4, 0x1, UPT ;  /* 0x000000010400788c */ /* 0x000fc6000bf25070 */
[----:B------:R-:W-:Y:S08]  /*08b0*/  BRA.U !UP0, `(.L_x_11) ;  /* 0x0000000108507547 */ /* 0x000ff0000b800000 */
[----:B------:R-:W0:Y:S01]  /*08c0*/  LDCU UR4, c[0x0][0x39c] ;  /* 0x00007380ff0477ac */ /* 0x000e220008000800 */
[----:B------:R-:W-:Y:S01]  /*08d0*/  IADD3 R5, PT, PT, R4, R3, RZ ;  /* 0x0000000304057210 */ /* 0x000fe20007ffe0ff */
[----:B------:R-:W1:Y:S04]  /*08e0*/  LDC.64 R6, c[0x0][0x388] ;  /* 0x0000e200ff067b82 */ /* 0x000e680000000a00 */
[C---:B------:R-:W-:Y:S01]  /*08f0*/  VIADD R15, R5.reuse, 0x1 ;  /* 0x00000001050f7836 */ /* 0x040fe20000000000 */
[----:B0-----:R-:W-:-:S04]  /*0900*/  ISETP.GE.AND P0, PT, R5, UR4, PT ;  /* 0x0000000405007c0c */ /* 0x001fc8000bf06270 */
[----:B------:R-:W-:Y:S02]  /*0910*/  ISETP.GE.AND P1, PT, R15, UR4, PT ;  /* 0x000000040f007c0c */ /* 0x000fe4000bf26270 */
[----:B------:R-:W-:Y:S02]  /*0920*/  ISETP.LT.OR P0, PT, R5, RZ, P0 ;  /* 0x000000ff0500720c */ /* 0x000fe40000701670 */
[----:B------:R-:W-:Y:S01]  /*0930*/  ISETP.LT.OR P1, PT, R15, RZ, P1 ;  /* 0x000000ff0f00720c */ /* 0x000fe20000f21670 */
[----:B-1----:R-:W-:-:S10]  /*0940*/  IMAD.WIDE.U32 R10, R3, 0x4, R6 ;  /* 0x00000004030a7825 */ /* 0x002fd400078e0006 */
[----:B------:R-:W0:Y:S08]  /*0950*/  @!P0 LDC.64 R8, c[0x0][0x380] ;  /* 0x0000e000ff088b82 */ /* 0x000e300000000a00 */
[----:B------:R-:W1:Y:S01]  /*0960*/  @!P1 LDC.64 R12, c[0x0][0x380] ;  /* 0x0000e000ff0c9b82 */ /* 0x000e620000000a00 */
[----:B0-----:R-:W-:Y:S02]  /*0970*/  @!P0 IMAD.WIDE.U32 R6, R5, 0x4, R8 ;  /* 0x0000000405068825 */ /* 0x001fe400078e0008 */
[----:B------:R-:W2:Y:S04]  /*0980*/  @!P0 LDG.E R5, desc[UR8][R10.64] ;  /* 0x000000080a058981 */ /* 0x000ea8000c1e1900 */
[----:B------:R-:W2:Y:S01]  /*0990*/  @!P0 LDG.E R7, desc[UR8][R6.64] ;  /* 0x0000000806078981 */ /* 0x000ea2000c1e1900 */
[----:B-1----:R-:W-:-:S03]  /*09a0*/  @!P1 IMAD.WIDE.U32 R8, R15, 0x4, R12 ;  /* 0x000000040f089825 */ /* 0x002fc600078e000c */
[----:B------:R-:W3:Y:S04]  /*09b0*/  @!P1 LDG.E R12, desc[UR8][R10.64+0x4] ;  /* 0x000004080a0c9981 */ /* 0x000ee8000c1e1900 */
[----:B------:R-:W3:Y:S01]  /*09c0*/  @!P1 LDG.E R9, desc[UR8][R8.64] ;  /* 0x0000000808099981 */ /* 0x000ee2000c1e1900 */
[----:B------:R-:W-:Y:S01]  /*09d0*/  IADD3 R3, PT, PT, R3, 0x2, RZ ;  /* 0x0000000203037810 */ /* 0x000fe20007ffe0ff */
[----:B--2---:R-:W-:-:S04]  /*09e0*/  @!P0 FFMA R0, R7, R5, R0 ;  /* 0x0000000507008223 */ /* 0x004fc80000000000 */
[----:B---3--:R-:W-:-:S07]  /*09f0*/  @!P1 FFMA R0, R9, R12, R0 ;  /* 0x0000000c09009223 */ /* 0x008fce0000000000 */
.L_x_11:
[----:B------:R-:W-:Y:S05]  /*0a00*/  BRA.U UP1, `(.L_x_7) ;  /* 0x0000000101387547 */ /* 0x000fea000b800000 */
[----:B------:R-:W0:Y:S01]  /*0a10*/  LDCU UR4, c[0x0][0x39c] ;  /* 0x00007380ff0477ac */ /* 0x000e220008000800 */
[----:B------:R-:W-:Y:S01]  /*0a20*/  IADD3 R9, PT, PT, R4, R3, RZ ;  /* 0x0000000304097210 */ /* 0x000fe20007ffe0ff */
[----:B------:R-:W-:Y:S03]  /*0a30*/  BSSY.RECONVERGENT B0, `(.L_x_7) ;  /* 0x000000b000007945 */ /* 0x000fe60003800200 */
[----:B0-----:R-:W-:-:S04]  /*0a40*/  ISETP.GE.AND P0, PT, R9, UR4, PT ;  /* 0x0000000409007c0c */ /* 0x001fc8000bf06270 */
[----:B------:R-:W-:-:S13]  /*0a50*/  ISETP.LT.OR P0, PT, R9, RZ, P0 ;  /* 0x000000ff0900720c */ /* 0x000fda0000701670 */
[----:B------:R-:W-:Y:S05]  /*0a60*/  @P0 BRA `(.L_x_12) ;  /* 0x00000000001c0947 */ /* 0x000fea0003800000 */
[----:B------:R-:W0:Y:S08]  /*0a70*/  LDC.64 R4, c[0x0][0x380] ;  /* 0x0000e000ff047b82 */ /* 0x000e300000000a00 */
[----:B------:R-:W1:Y:S01]  /*0a80*/  LDC.64 R6, c[0x0][0x388] ;  /* 0x0000e200ff067b82 */ /* 0x000e620000000a00 */
[----:B0-----:R-:W-:-:S06]  /*0a90*/  IMAD.WIDE.U32 R4, R9, 0x4, R4 ;  /* 0x0000000409047825 */ /* 0x001fcc00078e0004 */
[----:B------:R-:W2:Y:S01]  /*0aa0*/  LDG.E R5, desc[UR8][R4.64] ;  /* 0x0000000804057981 */ /* 0x000ea2000c1e1900 */
[----:B-1----:R-:W-:-:S06]  /*0ab0*/  IMAD.WIDE.U32 R6, R3, 0x4, R6 ;  /* 0x0000000403067825 */ /* 0x002fcc00078e0006 */
[----:B------:R-:W2:Y:S02]  /*0ac0*/  LDG.E R6, desc[UR8][R6.64] ;  /* 0x0000000806067981 */ /* 0x000ea4000c1e1900 */
[----:B--2---:R-:W-:-:S07]  /*0ad0*/  FFMA R0, R5, R6, R0 ;  /* 0x0000000605007223 */ /* 0x004fce0000000000 */
.L_x_12:
[----:B------:R-:W-:Y:S05]  /*0ae0*/  BSYNC.RECONVERGENT B0 ;  /* 0x0000000000007941 */ /* 0x000fea0003800200 */
.L_x_7:
[----:B------:R-:W0:Y:S02]  /*0af0*/  LDC.64 R4, c[0x0][0x390] ;  /* 0x0000e400ff047b82 */ /* 0x000e240000000a00 */
[----:B0-----:R-:W-:-:S05]  /*0b00*/  IMAD.WIDE R2, R2, 0x4, R4 ;  /* 0x0000000402027825 */ /* 0x001fca00078e0204 */
[----:B------:R-:W-:Y:S01]  /*0b10*/  STG.E desc[UR8][R2.64], R0 ;  /* 0x0000000002007986 */ /* 0x000fe2000c101908 */
[----:B------:R-:W-:Y:S05]  /*0b20*/  EXIT ;  /* 0x000000000000794d */ /* 0x000fea0003800000 */
.L_x_13:
        /* <DEDUP_REMOVED lines=13> */
.L_x_15:


//--------------------- .nv.shared.reserved.0     --------------------------
	.section	.nv.shared.reserved.0,"aw",@nobits
	.weak		__nv_reservedSMEM_offset_0_alias
	.size		__nv_reservedSMEM_offset_0_alias, 0, 64
	.other		__nv_reservedSMEM_offset_0_alias,@"STO_CUDA_RESERVED_SHARED STV_DEFAULT"
__nv_reservedSMEM_offset_0_alias:
	.zero		0
	.zero		64


//--------------------- .nv.constant0._Z25CUDAConvolutionConstant1DPfS_ii --------------------------
	.section	.nv.constant0._Z25CUDAConvolutionConstant1DPfS_ii,"a",@progbits
	.sectionflags	@""
	.align	4
.nv.constant0._Z25CUDAConvolutionConstant1DPfS_ii:
	.zero		920


//--------------------- .nv.constant0._Z17CUDAConvolution1DPfS_S_ii --------------------------
	.section	.nv.constant0._Z17CUDAConvolution1DPfS_S_ii,"a",@progbits
	.sectionflags	@""
	.align	4
.nv.constant0._Z17CUDAConvolution1DPfS_S_ii:
	.zero		928


//--------------------- SYMBOLS --------------------------

	.type		.nv.reservedSmem.offset0,@object
	.size		.nv.reservedSmem.offset0,0x4
